//
// Generated by NVIDIA NVVM Compiler
//
// Compiler Build ID: CL-36424714
// Cuda compilation tools, release 13.0, V13.0.88
// Based on NVVM 20.0.0
//

.version 9.0
.target sm_100
.address_size 64

	// .globl	_Z22output_init_gpu_kerneliiiifPfPi
.func  (.param .b64 func_retval0) __internal_accurate_pow
(
	.param .b64 __internal_accurate_pow_param_0
)
;
.global .align 4 .b8 __cudart_i2opi_f[24] = {65, 144, 67, 60, 153, 149, 98, 219, 192, 221, 52, 245, 209, 87, 39, 252, 41, 21, 68, 78, 110, 131, 249, 162};

.visible .entry _Z22output_init_gpu_kerneliiiifPfPi(
	.param .u32 _Z22output_init_gpu_kerneliiiifPfPi_param_0,
	.param .u32 _Z22output_init_gpu_kerneliiiifPfPi_param_1,
	.param .u32 _Z22output_init_gpu_kerneliiiifPfPi_param_2,
	.param .u32 _Z22output_init_gpu_kerneliiiifPfPi_param_3,
	.param .f32 _Z22output_init_gpu_kerneliiiifPfPi_param_4,
	.param .u64 .ptr .align 1 _Z22output_init_gpu_kerneliiiifPfPi_param_5,
	.param .u64 .ptr .align 1 _Z22output_init_gpu_kerneliiiifPfPi_param_6
)
{
	.reg .pred 	%p<20>;
	.reg .b32 	%r<62>;
	.reg .b32 	%f<2>;
	.reg .b64 	%rd<23>;

	ld.param.u32 	%r32, [_Z22output_init_gpu_kerneliiiifPfPi_param_0];
	ld.param.u32 	%r33, [_Z22output_init_gpu_kerneliiiifPfPi_param_1];
	ld.param.u32 	%r30, [_Z22output_init_gpu_kerneliiiifPfPi_param_2];
	ld.param.u32 	%r31, [_Z22output_init_gpu_kerneliiiifPfPi_param_3];
	ld.param.f32 	%f1, [_Z22output_init_gpu_kerneliiiifPfPi_param_4];
	ld.param.u64 	%rd5, [_Z22output_init_gpu_kerneliiiifPfPi_param_5];
	ld.param.u64 	%rd6, [_Z22output_init_gpu_kerneliiiifPfPi_param_6];
	cvta.to.global.u64 	%rd1, %rd5;
	cvta.to.global.u64 	%rd2, %rd6;
	mov.u32 	%r34, %tid.x;
	mov.u32 	%r35, %ctaid.x;
	mov.u32 	%r36, %ntid.x;
	mad.lo.s32 	%r1, %r35, %r36, %r34;
	mul.lo.s32 	%r37, %r33, %r32;
	setp.ge.s32 	%p1, %r1, %r37;
	@%p1 bra 	$L__BB0_25;
	setp.lt.s32 	%p2, %r30, 1;
	@%p2 bra 	$L__BB0_13;
	mul.lo.s32 	%r2, %r30, %r1;
	and.b32  	%r3, %r30, 7;
	setp.lt.u32 	%p3, %r30, 8;
	mov.b32 	%r52, 0;
	@%p3 bra 	$L__BB0_5;
	and.b32  	%r52, %r30, 2147483640;
	neg.s32 	%r56, %r52;
	add.s64 	%rd3, %rd1, 16;
	mov.u32 	%r55, %r2;
$L__BB0_4:
	.pragma "nounroll";
	mul.wide.s32 	%rd7, %r55, 4;
	add.s64 	%rd8, %rd3, %rd7;
	st.global.f32 	[%rd8+-16], %f1;
	st.global.f32 	[%rd8+-12], %f1;
	st.global.f32 	[%rd8+-8], %f1;
	st.global.f32 	[%rd8+-4], %f1;
	st.global.f32 	[%rd8], %f1;
	st.global.f32 	[%rd8+4], %f1;
	st.global.f32 	[%rd8+8], %f1;
	st.global.f32 	[%rd8+12], %f1;
	add.s32 	%r56, %r56, 8;
	add.s32 	%r55, %r55, 8;
	setp.eq.s32 	%p4, %r56, 0;
	@%p4 bra 	$L__BB0_5;
	bra.uni 	$L__BB0_4;
$L__BB0_5:
	setp.eq.s32 	%p5, %r3, 0;
	@%p5 bra 	$L__BB0_13;
	and.b32  	%r7, %r30, 3;
	setp.lt.u32 	%p6, %r3, 4;
	@%p6 bra 	$L__BB0_8;
	add.s32 	%r39, %r52, %r2;
	mul.wide.s32 	%rd9, %r39, 4;
	add.s64 	%rd10, %rd1, %rd9;
	st.global.f32 	[%rd10], %f1;
	st.global.f32 	[%rd10+4], %f1;
	st.global.f32 	[%rd10+8], %f1;
	st.global.f32 	[%rd10+12], %f1;
	add.s32 	%r52, %r52, 4;
$L__BB0_8:
	setp.eq.s32 	%p7, %r7, 0;
	@%p7 bra 	$L__BB0_13;
	setp.eq.s32 	%p8, %r7, 1;
	@%p8 bra 	$L__BB0_11;
	add.s32 	%r40, %r52, %r2;
	mul.wide.s32 	%rd11, %r40, 4;
	add.s64 	%rd12, %rd1, %rd11;
	st.global.f32 	[%rd12], %f1;
	st.global.f32 	[%rd12+4], %f1;
	add.s32 	%r52, %r52, 2;
$L__BB0_11:
	and.b32  	%r41, %r30, 1;
	setp.eq.b32 	%p9, %r41, 1;
	not.pred 	%p10, %p9;
	@%p10 bra 	$L__BB0_13;
	add.s32 	%r42, %r52, %r2;
	mul.wide.s32 	%rd13, %r42, 4;
	add.s64 	%rd14, %rd1, %rd13;
	st.global.f32 	[%rd14], %f1;
$L__BB0_13:
	setp.lt.s32 	%p11, %r31, 1;
	@%p11 bra 	$L__BB0_25;
	mul.lo.s32 	%r12, %r31, %r1;
	and.b32  	%r13, %r31, 7;
	setp.lt.u32 	%p12, %r31, 8;
	mov.b32 	%r59, 0;
	@%p12 bra 	$L__BB0_17;
	and.b32  	%r59, %r31, 2147483640;
	neg.s32 	%r58, %r59;
	add.s64 	%rd4, %rd2, 16;
	mov.u32 	%r57, %r12;
$L__BB0_16:
	.pragma "nounroll";
	mul.wide.s32 	%rd15, %r57, 4;
	add.s64 	%rd16, %rd4, %rd15;
	mov.b32 	%r44, -1;
	st.global.u32 	[%rd16+-16], %r44;
	st.global.u32 	[%rd16+-12], %r44;
	st.global.u32 	[%rd16+-8], %r44;
	st.global.u32 	[%rd16+-4], %r44;
	st.global.u32 	[%rd16], %r44;
	st.global.u32 	[%rd16+4], %r44;
	st.global.u32 	[%rd16+8], %r44;
	st.global.u32 	[%rd16+12], %r44;
	add.s32 	%r58, %r58, 8;
	add.s32 	%r57, %r57, 8;
	setp.ne.s32 	%p13, %r58, 0;
	@%p13 bra 	$L__BB0_16;
$L__BB0_17:
	setp.eq.s32 	%p14, %r13, 0;
	@%p14 bra 	$L__BB0_25;
	and.b32  	%r25, %r31, 3;
	setp.lt.u32 	%p15, %r13, 4;
	@%p15 bra 	$L__BB0_20;
	add.s32 	%r45, %r59, %r12;
	mul.wide.s32 	%rd17, %r45, 4;
	add.s64 	%rd18, %rd2, %rd17;
	mov.b32 	%r46, -1;
	st.global.u32 	[%rd18], %r46;
	st.global.u32 	[%rd18+4], %r46;
	st.global.u32 	[%rd18+8], %r46;
	st.global.u32 	[%rd18+12], %r46;
	add.s32 	%r59, %r59, 4;
$L__BB0_20:
	setp.eq.s32 	%p16, %r25, 0;
	@%p16 bra 	$L__BB0_25;
	setp.eq.s32 	%p17, %r25, 1;
	@%p17 bra 	$L__BB0_23;
	add.s32 	%r47, %r59, %r12;
	mul.wide.s32 	%rd19, %r47, 4;
	add.s64 	%rd20, %rd2, %rd19;
	mov.b32 	%r48, -1;
	st.global.u32 	[%rd20], %r48;
	st.global.u32 	[%rd20+4], %r48;
	add.s32 	%r59, %r59, 2;
$L__BB0_23:
	and.b32  	%r49, %r31, 1;
	setp.eq.b32 	%p18, %r49, 1;
	not.pred 	%p19, %p18;
	@%p19 bra 	$L__BB0_25;
	add.s32 	%r50, %r59, %r12;
	mul.wide.s32 	%rd21, %r50, 4;
	add.s64 	%rd22, %rd2, %rd21;
	mov.b32 	%r51, -1;
	st.global.u32 	[%rd22], %r51;
$L__BB0_25:
	ret;

}
	// .globl	_Z31roi_pooling_register_gpu_kerneliiiiiPKfS0_PKiPiS3_S3_S3_Pf
.visible .entry _Z31roi_pooling_register_gpu_kerneliiiiiPKfS0_PKiPiS3_S3_S3_Pf(
	.param .u32 _Z31roi_pooling_register_gpu_kerneliiiiiPKfS0_PKiPiS3_S3_S3_Pf_param_0,
	.param .u32 _Z31roi_pooling_register_gpu_kerneliiiiiPKfS0_PKiPiS3_S3_S3_Pf_param_1,
	.param .u32 _Z31roi_pooling_register_gpu_kerneliiiiiPKfS0_PKiPiS3_S3_S3_Pf_param_2,
	.param .u32 _Z31roi_pooling_register_gpu_kerneliiiiiPKfS0_PKiPiS3_S3_S3_Pf_param_3,
	.param .u32 _Z31roi_pooling_register_gpu_kerneliiiiiPKfS0_PKiPiS3_S3_S3_Pf_param_4,
	.param .u64 .ptr .align 1 _Z31roi_pooling_register_gpu_kerneliiiiiPKfS0_PKiPiS3_S3_S3_Pf_param_5,
	.param .u64 .ptr .align 1 _Z31roi_pooling_register_gpu_kerneliiiiiPKfS0_PKiPiS3_S3_S3_Pf_param_6,
	.param .u64 .ptr .align 1 _Z31roi_pooling_register_gpu_kerneliiiiiPKfS0_PKiPiS3_S3_S3_Pf_param_7,
	.param .u64 .ptr .align 1 _Z31roi_pooling_register_gpu_kerneliiiiiPKfS0_PKiPiS3_S3_S3_Pf_param_8,
	.param .u64 .ptr .align 1 _Z31roi_pooling_register_gpu_kerneliiiiiPKfS0_PKiPiS3_S3_S3_Pf_param_9,
	.param .u64 .ptr .align 1 _Z31roi_pooling_register_gpu_kerneliiiiiPKfS0_PKiPiS3_S3_S3_Pf_param_10,
	.param .u64 .ptr .align 1 _Z31roi_pooling_register_gpu_kerneliiiiiPKfS0_PKiPiS3_S3_S3_Pf_param_11,
	.param .u64 .ptr .align 1 _Z31roi_pooling_register_gpu_kerneliiiiiPKfS0_PKiPiS3_S3_S3_Pf_param_12
)
{
	.local .align 4 .b8 	__local_depot1[28];
	.reg .b64 	%SP;
	.reg .b64 	%SPL;
	.reg .pred 	%p<97>;
	.reg .b32 	%r<282>;
	.reg .b32 	%f<135>;
	.reg .b64 	%rd<110>;
	.reg .b64 	%fd<84>;

	mov.u64 	%SPL, __local_depot1;
	ld.param.u32 	%r71, [_Z31roi_pooling_register_gpu_kerneliiiiiPKfS0_PKiPiS3_S3_S3_Pf_param_0];
	ld.param.u32 	%r72, [_Z31roi_pooling_register_gpu_kerneliiiiiPKfS0_PKiPiS3_S3_S3_Pf_param_1];
	ld.param.u32 	%r75, [_Z31roi_pooling_register_gpu_kerneliiiiiPKfS0_PKiPiS3_S3_S3_Pf_param_2];
	ld.param.u32 	%r73, [_Z31roi_pooling_register_gpu_kerneliiiiiPKfS0_PKiPiS3_S3_S3_Pf_param_3];
	ld.param.u32 	%r74, [_Z31roi_pooling_register_gpu_kerneliiiiiPKfS0_PKiPiS3_S3_S3_Pf_param_4];
	ld.param.u64 	%rd35, [_Z31roi_pooling_register_gpu_kerneliiiiiPKfS0_PKiPiS3_S3_S3_Pf_param_6];
	ld.param.u64 	%rd36, [_Z31roi_pooling_register_gpu_kerneliiiiiPKfS0_PKiPiS3_S3_S3_Pf_param_7];
	ld.param.u64 	%rd37, [_Z31roi_pooling_register_gpu_kerneliiiiiPKfS0_PKiPiS3_S3_S3_Pf_param_8];
	ld.param.u64 	%rd41, [_Z31roi_pooling_register_gpu_kerneliiiiiPKfS0_PKiPiS3_S3_S3_Pf_param_9];
	ld.param.u64 	%rd38, [_Z31roi_pooling_register_gpu_kerneliiiiiPKfS0_PKiPiS3_S3_S3_Pf_param_10];
	ld.param.u64 	%rd39, [_Z31roi_pooling_register_gpu_kerneliiiiiPKfS0_PKiPiS3_S3_S3_Pf_param_11];
	cvta.to.global.u64 	%rd1, %rd41;
	add.u64 	%rd2, %SPL, 0;
	mul.lo.s32 	%r1, %r73, %r73;
	mul.lo.s32 	%r2, %r1, %r73;
	mov.u32 	%r76, %tid.x;
	mov.u32 	%r77, %ctaid.x;
	mov.u32 	%r78, %ntid.x;
	mad.lo.s32 	%r3, %r77, %r78, %r76;
	mul.lo.s32 	%r79, %r75, %r72;
	mul.lo.s32 	%r80, %r79, %r2;
	setp.ge.s32 	%p1, %r3, %r80;
	@%p1 bra 	$L__BB1_75;
	mul.lo.s32 	%r81, %r2, %r72;
	div.s32 	%r4, %r3, %r81;
	div.s32 	%r82, %r3, %r72;
	rem.s32 	%r5, %r82, %r2;
	mul.lo.s32 	%r83, %r82, %r72;
	sub.s32 	%r6, %r3, %r83;
	add.s32 	%r7, %r71, -1;
	setp.lt.s32 	%p2, %r71, 2;
	mov.u32 	%r263, %r7;
	@%p2 bra 	$L__BB1_6;
	mov.b32 	%r262, 0;
$L__BB1_3:
	mul.wide.u32 	%rd43, %r262, 4;
	add.s64 	%rd3, %rd1, %rd43;
	ld.global.u32 	%r85, [%rd3];
	setp.lt.s32 	%p3, %r4, %r85;
	@%p3 bra 	$L__BB1_5;
	ld.global.u32 	%r86, [%rd3+4];
	setp.lt.s32 	%p4, %r4, %r86;
	mov.u32 	%r263, %r262;
	@%p4 bra 	$L__BB1_6;
$L__BB1_5:
	add.s32 	%r262, %r262, 1;
	setp.ne.s32 	%p5, %r262, %r7;
	mov.u32 	%r263, %r7;
	@%p5 bra 	$L__BB1_3;
$L__BB1_6:
	cvta.to.global.u64 	%rd44, %rd36;
	mul.wide.s32 	%rd45, %r263, 4;
	add.s64 	%rd46, %rd44, %rd45;
	ld.global.u32 	%r87, [%rd46];
	setp.ge.s32 	%p6, %r6, %r87;
	@%p6 bra 	$L__BB1_75;
	add.s32 	%r88, %r73, -1;
	shr.u32 	%r89, %r88, 31;
	add.s32 	%r90, %r88, %r89;
	shr.s32 	%r91, %r90, 1;
	mul.lo.s32 	%r92, %r4, 7;
	cvta.to.global.u64 	%rd47, %rd35;
	mul.wide.s32 	%rd48, %r92, 4;
	add.s64 	%rd49, %rd47, %rd48;
	ld.global.f32 	%f36, [%rd49];
	ld.global.f32 	%f37, [%rd49+4];
	ld.global.f32 	%f38, [%rd49+8];
	ld.global.f32 	%f1, [%rd49+12];
	ld.global.f32 	%f2, [%rd49+16];
	ld.global.f32 	%f3, [%rd49+20];
	ld.global.f32 	%f4, [%rd49+24];
	div.s32 	%r93, %r5, %r1;
	mul.lo.s32 	%r94, %r1, %r93;
	sub.s32 	%r95, %r5, %r94;
	div.s32 	%r96, %r95, %r73;
	rem.s32 	%r97, %r5, %r73;
	sub.s32 	%r98, %r93, %r91;
	sub.s32 	%r99, %r96, %r91;
	sub.s32 	%r100, %r97, %r91;
	cvt.rn.f32.s32 	%f39, %r73;
	div.rn.f32 	%f40, %f36, %f39;
	div.rn.f32 	%f41, %f37, %f39;
	div.rn.f32 	%f42, %f38, %f39;
	max.f32 	%f5, %f40, %f41;
	cvt.rn.f32.s32 	%f43, %r98;
	mul.f32 	%f6, %f40, %f43;
	cvt.rn.f32.s32 	%f44, %r99;
	mul.f32 	%f7, %f41, %f44;
	cvt.rn.f32.s32 	%f45, %r100;
	mul.f32 	%f8, %f42, %f45;
	mul.f32 	%f46, %f4, 0f3F22F983;
	cvt.rni.s32.f32 	%r279, %f46;
	cvt.rn.f32.s32 	%f47, %r279;
	fma.rn.f32 	%f48, %f47, 0fBFC90FDA, %f4;
	fma.rn.f32 	%f49, %f47, 0fB3A22168, %f48;
	fma.rn.f32 	%f134, %f47, 0fA7C234C5, %f49;
	abs.f32 	%f10, %f4;
	setp.ltu.f32 	%p7, %f10, 0f47CE4780;
	mov.u32 	%r267, %r279;
	mov.f32 	%f131, %f134;
	@%p7 bra 	$L__BB1_15;
	setp.neu.f32 	%p8, %f10, 0f7F800000;
	@%p8 bra 	$L__BB1_10;
	mov.f32 	%f52, 0f00000000;
	mul.rn.f32 	%f131, %f4, %f52;
	mov.b32 	%r267, 0;
	bra.uni 	$L__BB1_15;
$L__BB1_10:
	mov.b32 	%r12, %f4;
	mov.b64 	%rd100, 0;
	mov.b32 	%r264, 0;
	mov.u64 	%rd98, __cudart_i2opi_f;
	shl.b32 	%r103, %r12, 8;
	or.b32  	%r104, %r103, -2147483648;
	mov.u64 	%rd99, %rd2;
$L__BB1_11:
	.pragma "nounroll";
	ld.global.nc.u32 	%r102, [%rd98];
	mad.wide.u32 	%rd52, %r102, %r104, %rd100;
	shr.u64 	%rd100, %rd52, 32;
	st.local.u32 	[%rd99], %rd52;
	add.s32 	%r264, %r264, 1;
	add.s64 	%rd99, %rd99, 4;
	add.s64 	%rd98, %rd98, 4;
	setp.ne.s32 	%p9, %r264, 6;
	@%p9 bra 	$L__BB1_11;
	shr.u32 	%r105, %r12, 23;
	st.local.u32 	[%rd2+24], %rd100;
	and.b32  	%r15, %r105, 31;
	and.b32  	%r106, %r105, 224;
	add.s32 	%r107, %r106, -128;
	shr.u32 	%r108, %r107, 5;
	mul.wide.u32 	%rd53, %r108, 4;
	sub.s64 	%rd10, %rd2, %rd53;
	ld.local.u32 	%r265, [%rd10+24];
	ld.local.u32 	%r266, [%rd10+20];
	setp.eq.s32 	%p10, %r15, 0;
	@%p10 bra 	$L__BB1_14;
	shf.l.wrap.b32 	%r265, %r266, %r265, %r15;
	ld.local.u32 	%r109, [%rd10+16];
	shf.l.wrap.b32 	%r266, %r109, %r266, %r15;
$L__BB1_14:
	shr.u32 	%r110, %r265, 30;
	shf.l.wrap.b32 	%r111, %r266, %r265, 2;
	shl.b32 	%r112, %r266, 2;
	shr.u32 	%r113, %r111, 31;
	add.s32 	%r114, %r113, %r110;
	neg.s32 	%r115, %r114;
	setp.lt.s32 	%p11, %r12, 0;
	selp.b32 	%r267, %r115, %r114, %p11;
	xor.b32  	%r116, %r111, %r12;
	shr.s32 	%r117, %r111, 31;
	xor.b32  	%r118, %r117, %r111;
	xor.b32  	%r119, %r117, %r112;
	cvt.u64.u32 	%rd54, %r118;
	shl.b64 	%rd55, %rd54, 32;
	cvt.u64.u32 	%rd56, %r119;
	or.b64  	%rd57, %rd55, %rd56;
	cvt.rn.f64.s64 	%fd35, %rd57;
	mul.f64 	%fd36, %fd35, 0d3BF921FB54442D19;
	cvt.rn.f32.f64 	%f50, %fd36;
	neg.f32 	%f51, %f50;
	setp.lt.s32 	%p12, %r116, 0;
	selp.f32 	%f131, %f51, %f50, %p12;
$L__BB1_15:
	add.s32 	%r121, %r267, 1;
	mul.rn.f32 	%f53, %f131, %f131;
	and.b32  	%r122, %r267, 1;
	setp.eq.b32 	%p14, %r122, 1;
	selp.f32 	%f54, %f131, 0f3F800000, %p14;
	fma.rn.f32 	%f55, %f53, %f54, 0f00000000;
	fma.rn.f32 	%f56, %f53, 0f37CBAC00, 0fBAB607ED;
	selp.f32 	%f57, 0fB94D4153, %f56, %p14;
	selp.f32 	%f58, 0f3C0885E4, 0f3D2AAABB, %p14;
	fma.rn.f32 	%f59, %f57, %f53, %f58;
	selp.f32 	%f60, 0fBE2AAAA8, 0fBEFFFFFF, %p14;
	fma.rn.f32 	%f61, %f59, %f53, %f60;
	fma.rn.f32 	%f62, %f61, %f55, %f54;
	and.b32  	%r123, %r121, 2;
	setp.eq.s32 	%p15, %r123, 0;
	mov.f32 	%f63, 0f00000000;
	sub.f32 	%f64, %f63, %f62;
	selp.f32 	%f14, %f62, %f64, %p15;
	mov.u32 	%r271, %r279;
	mov.f32 	%f132, %f134;
	@%p7 bra 	$L__BB1_23;
	setp.neu.f32 	%p16, %f10, 0f7F800000;
	@%p16 bra 	$L__BB1_18;
	mov.f32 	%f67, 0f00000000;
	mul.rn.f32 	%f132, %f4, %f67;
	mov.b32 	%r271, 0;
	bra.uni 	$L__BB1_23;
$L__BB1_18:
	mov.b32 	%r24, %f4;
	mov.b64 	%rd103, 0;
	mov.b32 	%r268, 0;
	mov.u64 	%rd101, __cudart_i2opi_f;
	shl.b32 	%r126, %r24, 8;
	or.b32  	%r127, %r126, -2147483648;
	mov.u64 	%rd102, %rd2;
$L__BB1_19:
	.pragma "nounroll";
	ld.global.nc.u32 	%r125, [%rd101];
	mad.wide.u32 	%rd60, %r125, %r127, %rd103;
	shr.u64 	%rd103, %rd60, 32;
	st.local.u32 	[%rd102], %rd60;
	add.s32 	%r268, %r268, 1;
	add.s64 	%rd102, %rd102, 4;
	add.s64 	%rd101, %rd101, 4;
	setp.ne.s32 	%p17, %r268, 6;
	@%p17 bra 	$L__BB1_19;
	shr.u32 	%r128, %r24, 23;
	st.local.u32 	[%rd2+24], %rd103;
	and.b32  	%r27, %r128, 31;
	and.b32  	%r129, %r128, 224;
	add.s32 	%r130, %r129, -128;
	shr.u32 	%r131, %r130, 5;
	mul.wide.u32 	%rd61, %r131, 4;
	sub.s64 	%rd17, %rd2, %rd61;
	ld.local.u32 	%r269, [%rd17+24];
	ld.local.u32 	%r270, [%rd17+20];
	setp.eq.s32 	%p18, %r27, 0;
	@%p18 bra 	$L__BB1_22;
	shf.l.wrap.b32 	%r269, %r270, %r269, %r27;
	ld.local.u32 	%r132, [%rd17+16];
	shf.l.wrap.b32 	%r270, %r132, %r270, %r27;
$L__BB1_22:
	shr.u32 	%r133, %r269, 30;
	shf.l.wrap.b32 	%r134, %r270, %r269, 2;
	shl.b32 	%r135, %r270, 2;
	shr.u32 	%r136, %r134, 31;
	add.s32 	%r137, %r136, %r133;
	neg.s32 	%r138, %r137;
	setp.lt.s32 	%p19, %r24, 0;
	selp.b32 	%r271, %r138, %r137, %p19;
	xor.b32  	%r139, %r134, %r24;
	shr.s32 	%r140, %r134, 31;
	xor.b32  	%r141, %r140, %r134;
	xor.b32  	%r142, %r140, %r135;
	cvt.u64.u32 	%rd62, %r141;
	shl.b64 	%rd63, %rd62, 32;
	cvt.u64.u32 	%rd64, %r142;
	or.b64  	%rd65, %rd63, %rd64;
	cvt.rn.f64.s64 	%fd37, %rd65;
	mul.f64 	%fd38, %fd37, 0d3BF921FB54442D19;
	cvt.rn.f32.f64 	%f65, %fd38;
	neg.f32 	%f66, %f65;
	setp.lt.s32 	%p20, %r139, 0;
	selp.f32 	%f132, %f66, %f65, %p20;
$L__BB1_23:
	mul.rn.f32 	%f68, %f132, %f132;
	and.b32  	%r144, %r271, 1;
	setp.eq.b32 	%p22, %r144, 1;
	selp.f32 	%f69, 0f3F800000, %f132, %p22;
	fma.rn.f32 	%f70, %f68, %f69, 0f00000000;
	fma.rn.f32 	%f71, %f68, 0f37CBAC00, 0fBAB607ED;
	selp.f32 	%f72, %f71, 0fB94D4153, %p22;
	selp.f32 	%f73, 0f3D2AAABB, 0f3C0885E4, %p22;
	fma.rn.f32 	%f74, %f72, %f68, %f73;
	selp.f32 	%f75, 0fBEFFFFFF, 0fBE2AAAA8, %p22;
	fma.rn.f32 	%f76, %f74, %f68, %f75;
	fma.rn.f32 	%f77, %f76, %f70, %f69;
	and.b32  	%r145, %r271, 2;
	setp.eq.s32 	%p23, %r145, 0;
	mov.f32 	%f78, 0f00000000;
	sub.f32 	%f79, %f78, %f77;
	selp.f32 	%f80, %f77, %f79, %p23;
	mul.f32 	%f81, %f7, %f80;
	mul.f32 	%f82, %f6, %f14;
	sub.f32 	%f18, %f82, %f81;
	mov.u32 	%r275, %r279;
	mov.f32 	%f133, %f134;
	@%p7 bra 	$L__BB1_31;
	setp.neu.f32 	%p24, %f10, 0f7F800000;
	@%p24 bra 	$L__BB1_26;
	mov.f32 	%f85, 0f00000000;
	mul.rn.f32 	%f133, %f4, %f85;
	mov.b32 	%r275, 0;
	bra.uni 	$L__BB1_31;
$L__BB1_26:
	mov.b32 	%r36, %f4;
	mov.b64 	%rd106, 0;
	mov.b32 	%r272, 0;
	mov.u64 	%rd104, __cudart_i2opi_f;
	shl.b32 	%r148, %r36, 8;
	or.b32  	%r149, %r148, -2147483648;
	mov.u64 	%rd105, %rd2;
$L__BB1_27:
	.pragma "nounroll";
	ld.global.nc.u32 	%r147, [%rd104];
	mad.wide.u32 	%rd68, %r147, %r149, %rd106;
	shr.u64 	%rd106, %rd68, 32;
	st.local.u32 	[%rd105], %rd68;
	add.s32 	%r272, %r272, 1;
	add.s64 	%rd105, %rd105, 4;
	add.s64 	%rd104, %rd104, 4;
	setp.ne.s32 	%p25, %r272, 6;
	@%p25 bra 	$L__BB1_27;
	shr.u32 	%r150, %r36, 23;
	st.local.u32 	[%rd2+24], %rd106;
	and.b32  	%r39, %r150, 31;
	and.b32  	%r151, %r150, 224;
	add.s32 	%r152, %r151, -128;
	shr.u32 	%r153, %r152, 5;
	mul.wide.u32 	%rd69, %r153, 4;
	sub.s64 	%rd24, %rd2, %rd69;
	ld.local.u32 	%r273, [%rd24+24];
	ld.local.u32 	%r274, [%rd24+20];
	setp.eq.s32 	%p26, %r39, 0;
	@%p26 bra 	$L__BB1_30;
	shf.l.wrap.b32 	%r273, %r274, %r273, %r39;
	ld.local.u32 	%r154, [%rd24+16];
	shf.l.wrap.b32 	%r274, %r154, %r274, %r39;
$L__BB1_30:
	shr.u32 	%r155, %r273, 30;
	shf.l.wrap.b32 	%r156, %r274, %r273, 2;
	shl.b32 	%r157, %r274, 2;
	shr.u32 	%r158, %r156, 31;
	add.s32 	%r159, %r158, %r155;
	neg.s32 	%r160, %r159;
	setp.lt.s32 	%p27, %r36, 0;
	selp.b32 	%r275, %r160, %r159, %p27;
	xor.b32  	%r161, %r156, %r36;
	shr.s32 	%r162, %r156, 31;
	xor.b32  	%r163, %r162, %r156;
	xor.b32  	%r164, %r162, %r157;
	cvt.u64.u32 	%rd70, %r163;
	shl.b64 	%rd71, %rd70, 32;
	cvt.u64.u32 	%rd72, %r164;
	or.b64  	%rd73, %rd71, %rd72;
	cvt.rn.f64.s64 	%fd39, %rd73;
	mul.f64 	%fd40, %fd39, 0d3BF921FB54442D19;
	cvt.rn.f32.f64 	%f83, %fd40;
	neg.f32 	%f84, %f83;
	setp.lt.s32 	%p28, %r161, 0;
	selp.f32 	%f133, %f84, %f83, %p28;
$L__BB1_31:
	mul.rn.f32 	%f86, %f133, %f133;
	and.b32  	%r166, %r275, 1;
	setp.eq.b32 	%p30, %r166, 1;
	selp.f32 	%f87, 0f3F800000, %f133, %p30;
	fma.rn.f32 	%f88, %f86, %f87, 0f00000000;
	fma.rn.f32 	%f89, %f86, 0f37CBAC00, 0fBAB607ED;
	selp.f32 	%f90, %f89, 0fB94D4153, %p30;
	selp.f32 	%f91, 0f3D2AAABB, 0f3C0885E4, %p30;
	fma.rn.f32 	%f92, %f90, %f86, %f91;
	selp.f32 	%f93, 0fBEFFFFFF, 0fBE2AAAA8, %p30;
	fma.rn.f32 	%f94, %f92, %f86, %f93;
	fma.rn.f32 	%f95, %f94, %f88, %f87;
	and.b32  	%r167, %r275, 2;
	setp.eq.s32 	%p31, %r167, 0;
	mov.f32 	%f96, 0f00000000;
	sub.f32 	%f97, %f96, %f95;
	selp.f32 	%f98, %f95, %f97, %p31;
	mul.f32 	%f22, %f6, %f98;
	@%p7 bra 	$L__BB1_39;
	setp.neu.f32 	%p32, %f10, 0f7F800000;
	@%p32 bra 	$L__BB1_34;
	mov.f32 	%f101, 0f00000000;
	mul.rn.f32 	%f134, %f4, %f101;
	mov.b32 	%r279, 0;
	bra.uni 	$L__BB1_39;
$L__BB1_34:
	mov.b32 	%r48, %f4;
	mov.b64 	%rd109, 0;
	mov.b32 	%r276, 0;
	mov.u64 	%rd107, __cudart_i2opi_f;
	shl.b32 	%r170, %r48, 8;
	or.b32  	%r171, %r170, -2147483648;
	mov.u64 	%rd108, %rd2;
$L__BB1_35:
	.pragma "nounroll";
	ld.global.nc.u32 	%r169, [%rd107];
	mad.wide.u32 	%rd76, %r169, %r171, %rd109;
	shr.u64 	%rd109, %rd76, 32;
	st.local.u32 	[%rd108], %rd76;
	add.s32 	%r276, %r276, 1;
	add.s64 	%rd108, %rd108, 4;
	add.s64 	%rd107, %rd107, 4;
	setp.ne.s32 	%p33, %r276, 6;
	@%p33 bra 	$L__BB1_35;
	shr.u32 	%r172, %r48, 23;
	st.local.u32 	[%rd2+24], %rd109;
	and.b32  	%r51, %r172, 31;
	and.b32  	%r173, %r172, 224;
	add.s32 	%r174, %r173, -128;
	shr.u32 	%r175, %r174, 5;
	mul.wide.u32 	%rd77, %r175, 4;
	sub.s64 	%rd31, %rd2, %rd77;
	ld.local.u32 	%r277, [%rd31+24];
	ld.local.u32 	%r278, [%rd31+20];
	setp.eq.s32 	%p34, %r51, 0;
	@%p34 bra 	$L__BB1_38;
	shf.l.wrap.b32 	%r277, %r278, %r277, %r51;
	ld.local.u32 	%r176, [%rd31+16];
	shf.l.wrap.b32 	%r278, %r176, %r278, %r51;
$L__BB1_38:
	shr.u32 	%r177, %r277, 30;
	shf.l.wrap.b32 	%r178, %r278, %r277, 2;
	shl.b32 	%r179, %r278, 2;
	shr.u32 	%r180, %r178, 31;
	add.s32 	%r181, %r180, %r177;
	neg.s32 	%r182, %r181;
	setp.lt.s32 	%p35, %r48, 0;
	selp.b32 	%r279, %r182, %r181, %p35;
	xor.b32  	%r183, %r178, %r48;
	shr.s32 	%r184, %r178, 31;
	xor.b32  	%r185, %r184, %r178;
	xor.b32  	%r186, %r184, %r179;
	cvt.u64.u32 	%rd78, %r185;
	shl.b64 	%rd79, %rd78, 32;
	cvt.u64.u32 	%rd80, %r186;
	or.b64  	%rd81, %rd79, %rd80;
	cvt.rn.f64.s64 	%fd41, %rd81;
	mul.f64 	%fd42, %fd41, 0d3BF921FB54442D19;
	cvt.rn.f32.f64 	%f99, %fd42;
	neg.f32 	%f100, %f99;
	setp.lt.s32 	%p36, %r183, 0;
	selp.f32 	%f134, %f100, %f99, %p36;
$L__BB1_39:
	setp.lt.s32 	%p37, %r71, 2;
	add.s32 	%r188, %r279, 1;
	mul.rn.f32 	%f102, %f134, %f134;
	and.b32  	%r189, %r279, 1;
	setp.eq.b32 	%p38, %r189, 1;
	selp.f32 	%f103, %f134, 0f3F800000, %p38;
	fma.rn.f32 	%f104, %f102, %f103, 0f00000000;
	fma.rn.f32 	%f105, %f102, 0f37CBAC00, 0fBAB607ED;
	selp.f32 	%f106, 0fB94D4153, %f105, %p38;
	selp.f32 	%f107, 0f3C0885E4, 0f3D2AAABB, %p38;
	fma.rn.f32 	%f108, %f106, %f102, %f107;
	selp.f32 	%f109, 0fBE2AAAA8, 0fBEFFFFFF, %p38;
	fma.rn.f32 	%f110, %f108, %f102, %f109;
	fma.rn.f32 	%f111, %f110, %f104, %f103;
	and.b32  	%r190, %r188, 2;
	setp.eq.s32 	%p39, %r190, 0;
	mov.f32 	%f112, 0f00000000;
	sub.f32 	%f113, %f112, %f111;
	selp.f32 	%f114, %f111, %f113, %p39;
	fma.rn.f32 	%f115, %f7, %f114, %f22;
	add.f32 	%f26, %f1, %f18;
	add.f32 	%f27, %f2, %f115;
	add.f32 	%f28, %f3, %f8;
	mov.u32 	%r281, %r7;
	@%p37 bra 	$L__BB1_44;
	mov.b32 	%r280, 0;
$L__BB1_41:
	mul.wide.u32 	%rd82, %r280, 4;
	add.s64 	%rd32, %rd1, %rd82;
	ld.global.u32 	%r192, [%rd32];
	setp.lt.s32 	%p40, %r4, %r192;
	@%p40 bra 	$L__BB1_43;
	ld.global.u32 	%r193, [%rd32+4];
	setp.lt.s32 	%p41, %r4, %r193;
	mov.u32 	%r281, %r280;
	@%p41 bra 	$L__BB1_44;
$L__BB1_43:
	add.s32 	%r280, %r280, 1;
	setp.ne.s32 	%p42, %r280, %r7;
	mov.u32 	%r281, %r7;
	@%p42 bra 	$L__BB1_41;
$L__BB1_44:
	ld.param.u64 	%rd96, [_Z31roi_pooling_register_gpu_kerneliiiiiPKfS0_PKiPiS3_S3_S3_Pf_param_5];
	cvta.to.global.u64 	%rd83, %rd37;
	mul.wide.s32 	%rd84, %r281, 4;
	add.s64 	%rd33, %rd83, %rd84;
	ld.global.u32 	%r194, [%rd33];
	mul.lo.s32 	%r195, %r6, 3;
	mad.lo.s32 	%r196, %r194, 3, %r195;
	cvta.to.global.u64 	%rd85, %rd96;
	mul.wide.s32 	%rd86, %r196, 4;
	add.s64 	%rd87, %rd85, %rd86;
	ld.global.f32 	%f116, [%rd87];
	ld.global.f32 	%f29, [%rd87+4];
	ld.global.f32 	%f30, [%rd87+8];
	sub.f32 	%f31, %f116, %f26;
	cvt.f64.f32 	%fd1, %f31;
	{
	.reg .b32 %temp; 
	mov.b64 	{%temp, %r63}, %fd1;
	}
	mov.f64 	%fd43, 0d4000000000000000;
	{
	.reg .b32 %temp; 
	mov.b64 	{%temp, %r197}, %fd43;
	}
	and.b32  	%r65, %r197, 2146435072;
	setp.eq.s32 	%p43, %r65, 1062207488;
	abs.f64 	%fd2, %fd1;
	{ // callseq 0, 0
	.param .b64 param0;
	st.param.f64 	[param0], %fd2;
	.param .b64 retval0;
	call.uni (retval0), 
	__internal_accurate_pow, 
	(
	param0
	);
	ld.param.f64 	%fd44, [retval0];
	} // callseq 0
	setp.lt.s32 	%p44, %r63, 0;
	neg.f64 	%fd46, %fd44;
	selp.f64 	%fd47, %fd46, %fd44, %p43;
	selp.f64 	%fd77, %fd47, %fd44, %p44;
	setp.neu.f32 	%p45, %f31, 0f00000000;
	@%p45 bra 	$L__BB1_46;
	selp.b32 	%r198, %r63, 0, %p43;
	setp.lt.s32 	%p47, %r197, 0;
	or.b32  	%r199, %r198, 2146435072;
	selp.b32 	%r200, %r199, %r198, %p47;
	mov.b32 	%r201, 0;
	mov.b64 	%fd77, {%r201, %r200};
$L__BB1_46:
	add.f64 	%fd48, %fd1, 0d4000000000000000;
	{
	.reg .b32 %temp; 
	mov.b64 	{%temp, %r202}, %fd48;
	}
	and.b32  	%r203, %r202, 2146435072;
	setp.ne.s32 	%p48, %r203, 2146435072;
	@%p48 bra 	$L__BB1_51;
	setp.num.f32 	%p49, %f31, %f31;
	@%p49 bra 	$L__BB1_49;
	mov.f64 	%fd49, 0d4000000000000000;
	add.rn.f64 	%fd77, %fd1, %fd49;
	bra.uni 	$L__BB1_51;
$L__BB1_49:
	setp.neu.f64 	%p50, %fd2, 0d7FF0000000000000;
	@%p50 bra 	$L__BB1_51;
	setp.lt.s32 	%p51, %r63, 0;
	setp.eq.s32 	%p52, %r65, 1062207488;
	setp.lt.s32 	%p53, %r197, 0;
	selp.b32 	%r205, 0, 2146435072, %p53;
	and.b32  	%r206, %r197, 2147483647;
	setp.ne.s32 	%p54, %r206, 1071644672;
	or.b32  	%r207, %r205, -2147483648;
	selp.b32 	%r208, %r207, %r205, %p54;
	selp.b32 	%r209, %r208, %r205, %p52;
	selp.b32 	%r210, %r209, %r205, %p51;
	mov.b32 	%r211, 0;
	mov.b64 	%fd77, {%r211, %r210};
$L__BB1_51:
	setp.eq.s32 	%p55, %r65, 1062207488;
	setp.eq.f32 	%p56, %f31, 0f3F800000;
	selp.f64 	%fd9, 0d3FF0000000000000, %fd77, %p56;
	sub.f32 	%f32, %f29, %f27;
	cvt.f64.f32 	%fd10, %f32;
	{
	.reg .b32 %temp; 
	mov.b64 	{%temp, %r66}, %fd10;
	}
	abs.f64 	%fd11, %fd10;
	{ // callseq 1, 0
	.param .b64 param0;
	st.param.f64 	[param0], %fd11;
	.param .b64 retval0;
	call.uni (retval0), 
	__internal_accurate_pow, 
	(
	param0
	);
	ld.param.f64 	%fd50, [retval0];
	} // callseq 1
	setp.lt.s32 	%p57, %r66, 0;
	neg.f64 	%fd52, %fd50;
	selp.f64 	%fd53, %fd52, %fd50, %p55;
	selp.f64 	%fd79, %fd53, %fd50, %p57;
	setp.neu.f32 	%p58, %f32, 0f00000000;
	@%p58 bra 	$L__BB1_53;
	selp.b32 	%r213, %r66, 0, %p55;
	setp.lt.s32 	%p60, %r197, 0;
	or.b32  	%r214, %r213, 2146435072;
	selp.b32 	%r215, %r214, %r213, %p60;
	mov.b32 	%r216, 0;
	mov.b64 	%fd79, {%r216, %r215};
$L__BB1_53:
	add.f64 	%fd54, %fd10, 0d4000000000000000;
	{
	.reg .b32 %temp; 
	mov.b64 	{%temp, %r217}, %fd54;
	}
	and.b32  	%r218, %r217, 2146435072;
	setp.ne.s32 	%p61, %r218, 2146435072;
	@%p61 bra 	$L__BB1_58;
	setp.num.f32 	%p62, %f32, %f32;
	@%p62 bra 	$L__BB1_56;
	mov.f64 	%fd55, 0d4000000000000000;
	add.rn.f64 	%fd79, %fd10, %fd55;
	bra.uni 	$L__BB1_58;
$L__BB1_56:
	setp.neu.f64 	%p63, %fd11, 0d7FF0000000000000;
	@%p63 bra 	$L__BB1_58;
	setp.lt.s32 	%p64, %r66, 0;
	setp.eq.s32 	%p65, %r65, 1062207488;
	setp.lt.s32 	%p66, %r197, 0;
	selp.b32 	%r220, 0, 2146435072, %p66;
	and.b32  	%r221, %r197, 2147483647;
	setp.ne.s32 	%p67, %r221, 1071644672;
	or.b32  	%r222, %r220, -2147483648;
	selp.b32 	%r223, %r222, %r220, %p67;
	selp.b32 	%r224, %r223, %r220, %p65;
	selp.b32 	%r225, %r224, %r220, %p64;
	mov.b32 	%r226, 0;
	mov.b64 	%fd79, {%r226, %r225};
$L__BB1_58:
	setp.eq.s32 	%p68, %r65, 1062207488;
	setp.eq.f32 	%p69, %f32, 0f3F800000;
	selp.f64 	%fd56, 0d3FF0000000000000, %fd79, %p69;
	add.f64 	%fd18, %fd9, %fd56;
	sub.f32 	%f33, %f30, %f28;
	cvt.f64.f32 	%fd19, %f33;
	{
	.reg .b32 %temp; 
	mov.b64 	{%temp, %r67}, %fd19;
	}
	abs.f64 	%fd20, %fd19;
	{ // callseq 2, 0
	.param .b64 param0;
	st.param.f64 	[param0], %fd20;
	.param .b64 retval0;
	call.uni (retval0), 
	__internal_accurate_pow, 
	(
	param0
	);
	ld.param.f64 	%fd57, [retval0];
	} // callseq 2
	setp.lt.s32 	%p70, %r67, 0;
	neg.f64 	%fd59, %fd57;
	selp.f64 	%fd60, %fd59, %fd57, %p68;
	selp.f64 	%fd81, %fd60, %fd57, %p70;
	setp.neu.f32 	%p71, %f33, 0f00000000;
	@%p71 bra 	$L__BB1_60;
	selp.b32 	%r228, %r67, 0, %p68;
	setp.lt.s32 	%p73, %r197, 0;
	or.b32  	%r229, %r228, 2146435072;
	selp.b32 	%r230, %r229, %r228, %p73;
	mov.b32 	%r231, 0;
	mov.b64 	%fd81, {%r231, %r230};
$L__BB1_60:
	add.f64 	%fd61, %fd19, 0d4000000000000000;
	{
	.reg .b32 %temp; 
	mov.b64 	{%temp, %r232}, %fd61;
	}
	and.b32  	%r233, %r232, 2146435072;
	setp.ne.s32 	%p74, %r233, 2146435072;
	@%p74 bra 	$L__BB1_65;
	setp.num.f32 	%p75, %f33, %f33;
	@%p75 bra 	$L__BB1_63;
	mov.f64 	%fd62, 0d4000000000000000;
	add.rn.f64 	%fd81, %fd19, %fd62;
	bra.uni 	$L__BB1_65;
$L__BB1_63:
	setp.neu.f64 	%p76, %fd20, 0d7FF0000000000000;
	@%p76 bra 	$L__BB1_65;
	setp.lt.s32 	%p77, %r67, 0;
	setp.eq.s32 	%p78, %r65, 1062207488;
	setp.lt.s32 	%p79, %r197, 0;
	selp.b32 	%r235, 0, 2146435072, %p79;
	and.b32  	%r236, %r197, 2147483647;
	setp.ne.s32 	%p80, %r236, 1071644672;
	or.b32  	%r237, %r235, -2147483648;
	selp.b32 	%r238, %r237, %r235, %p80;
	selp.b32 	%r239, %r238, %r235, %p78;
	selp.b32 	%r240, %r239, %r235, %p77;
	mov.b32 	%r241, 0;
	mov.b64 	%fd81, {%r241, %r240};
$L__BB1_65:
	setp.eq.s32 	%p81, %r65, 1062207488;
	setp.eq.f32 	%p82, %f33, 0f3F800000;
	selp.f64 	%fd63, 0d3FF0000000000000, %fd81, %p82;
	add.f64 	%fd64, %fd18, %fd63;
	cvt.rn.f32.f64 	%f34, %fd64;
	cvt.f64.f32 	%fd27, %f5;
	{
	.reg .b32 %temp; 
	mov.b64 	{%temp, %r68}, %fd27;
	}
	abs.f64 	%fd28, %fd27;
	{ // callseq 3, 0
	.param .b64 param0;
	st.param.f64 	[param0], %fd28;
	.param .b64 retval0;
	call.uni (retval0), 
	__internal_accurate_pow, 
	(
	param0
	);
	ld.param.f64 	%fd65, [retval0];
	} // callseq 3
	setp.lt.s32 	%p83, %r68, 0;
	neg.f64 	%fd67, %fd65;
	selp.f64 	%fd68, %fd67, %fd65, %p81;
	selp.f64 	%fd83, %fd68, %fd65, %p83;
	setp.neu.f32 	%p84, %f5, 0f00000000;
	@%p84 bra 	$L__BB1_67;
	setp.eq.s32 	%p85, %r65, 1062207488;
	selp.b32 	%r243, %r68, 0, %p85;
	setp.lt.s32 	%p86, %r197, 0;
	or.b32  	%r244, %r243, 2146435072;
	selp.b32 	%r245, %r244, %r243, %p86;
	mov.b32 	%r246, 0;
	mov.b64 	%fd83, {%r246, %r245};
$L__BB1_67:
	add.f64 	%fd69, %fd27, 0d4000000000000000;
	{
	.reg .b32 %temp; 
	mov.b64 	{%temp, %r247}, %fd69;
	}
	and.b32  	%r248, %r247, 2146435072;
	setp.ne.s32 	%p87, %r248, 2146435072;
	@%p87 bra 	$L__BB1_72;
	setp.num.f32 	%p88, %f5, %f5;
	@%p88 bra 	$L__BB1_70;
	mov.f64 	%fd70, 0d4000000000000000;
	add.rn.f64 	%fd83, %fd27, %fd70;
	bra.uni 	$L__BB1_72;
$L__BB1_70:
	setp.neu.f64 	%p89, %fd28, 0d7FF0000000000000;
	@%p89 bra 	$L__BB1_72;
	setp.lt.s32 	%p90, %r68, 0;
	setp.eq.s32 	%p91, %r65, 1062207488;
	setp.lt.s32 	%p92, %r197, 0;
	selp.b32 	%r250, 0, 2146435072, %p92;
	and.b32  	%r251, %r197, 2147483647;
	setp.ne.s32 	%p93, %r251, 1071644672;
	or.b32  	%r252, %r250, -2147483648;
	selp.b32 	%r253, %r252, %r250, %p93;
	selp.b32 	%r254, %r253, %r250, %p91;
	selp.b32 	%r255, %r254, %r250, %p90;
	mov.b32 	%r256, 0;
	mov.b64 	%fd83, {%r256, %r255};
$L__BB1_72:
	setp.eq.f32 	%p94, %f5, 0f3F800000;
	selp.f64 	%fd71, 0d3FF0000000000000, %fd83, %p94;
	cvt.f64.f32 	%fd72, %f34;
	setp.leu.f64 	%p95, %fd71, %fd72;
	@%p95 bra 	$L__BB1_75;
	sqrt.rn.f32 	%f117, %f34;
	div.rn.f32 	%f35, %f117, %f5;
	mad.lo.s32 	%r69, %r4, %r2, %r5;
	cvta.to.global.u64 	%rd88, %rd38;
	mul.wide.s32 	%rd89, %r69, 4;
	add.s64 	%rd90, %rd88, %rd89;
	atom.global.add.u32 	%r70, [%rd90], 1;
	setp.ge.s32 	%p96, %r70, %r74;
	@%p96 bra 	$L__BB1_75;
	ld.param.u64 	%rd97, [_Z31roi_pooling_register_gpu_kerneliiiiiPKfS0_PKiPiS3_S3_S3_Pf_param_12];
	fma.rn.f32 	%f118, %f35, 0f3BBB989D, 0f3F000000;
	cvt.sat.f32.f32 	%f119, %f118;
	mov.f32 	%f120, 0f4B400001;
	mov.f32 	%f121, 0f437C0000;
	fma.rm.f32 	%f122, %f119, %f121, %f120;
	add.f32 	%f123, %f122, 0fCB40007F;
	neg.f32 	%f124, %f123;
	fma.rn.f32 	%f125, %f35, 0f3FB8AA3B, %f124;
	fma.rn.f32 	%f126, %f35, 0f32A57060, %f125;
	mov.b32 	%r257, %f122;
	shl.b32 	%r258, %r257, 23;
	mov.b32 	%f127, %r258;
	ex2.approx.ftz.f32 	%f128, %f126;
	mul.f32 	%f129, %f128, %f127;
	cvt.f64.f32 	%fd73, %f129;
	mov.f64 	%fd74, 0d4005BF0995AAF790;
	div.rn.f64 	%fd75, %fd74, %fd73;
	cvt.rn.f32.f64 	%f130, %fd75;
	ld.global.u32 	%r259, [%rd33];
	add.s32 	%r260, %r259, %r6;
	mad.lo.s32 	%r261, %r69, %r74, %r70;
	cvta.to.global.u64 	%rd91, %rd39;
	mul.wide.s32 	%rd92, %r261, 4;
	add.s64 	%rd93, %rd91, %rd92;
	st.global.u32 	[%rd93], %r260;
	cvta.to.global.u64 	%rd94, %rd97;
	add.s64 	%rd95, %rd94, %rd92;
	st.global.f32 	[%rd95], %f130;
$L__BB1_75:
	ret;

}
	// .globl	_Z27roi_pooling_fill_gpu_kerneliiiiPKfPiPfS1_S2_
.visible .entry _Z27roi_pooling_fill_gpu_kerneliiiiPKfPiPfS1_S2_(
	.param .u32 _Z27roi_pooling_fill_gpu_kerneliiiiPKfPiPfS1_S2__param_0,
	.param .u32 _Z27roi_pooling_fill_gpu_kerneliiiiPKfPiPfS1_S2__param_1,
	.param .u32 _Z27roi_pooling_fill_gpu_kerneliiiiPKfPiPfS1_S2__param_2,
	.param .u32 _Z27roi_pooling_fill_gpu_kerneliiiiPKfPiPfS1_S2__param_3,
	.param .u64 .ptr .align 1 _Z27roi_pooling_fill_gpu_kerneliiiiPKfPiPfS1_S2__param_4,
	.param .u64 .ptr .align 1 _Z27roi_pooling_fill_gpu_kerneliiiiPKfPiPfS1_S2__param_5,
	.param .u64 .ptr .align 1 _Z27roi_pooling_fill_gpu_kerneliiiiPKfPiPfS1_S2__param_6,
	.param .u64 .ptr .align 1 _Z27roi_pooling_fill_gpu_kerneliiiiPKfPiPfS1_S2__param_7,
	.param .u64 .ptr .align 1 _Z27roi_pooling_fill_gpu_kerneliiiiPKfPiPfS1_S2__param_8
)
{
	.reg .pred 	%p<24>;
	.reg .b32 	%r<97>;
	.reg .b32 	%f<145>;
	.reg .b64 	%rd<45>;

	ld.param.u32 	%r50, [_Z27roi_pooling_fill_gpu_kerneliiiiPKfPiPfS1_S2__param_0];
	ld.param.u32 	%r51, [_Z27roi_pooling_fill_gpu_kerneliiiiPKfPiPfS1_S2__param_1];
	ld.param.u32 	%r48, [_Z27roi_pooling_fill_gpu_kerneliiiiPKfPiPfS1_S2__param_2];
	ld.param.u32 	%r49, [_Z27roi_pooling_fill_gpu_kerneliiiiPKfPiPfS1_S2__param_3];
	ld.param.u64 	%rd6, [_Z27roi_pooling_fill_gpu_kerneliiiiPKfPiPfS1_S2__param_4];
	ld.param.u64 	%rd4, [_Z27roi_pooling_fill_gpu_kerneliiiiPKfPiPfS1_S2__param_5];
	ld.param.u64 	%rd7, [_Z27roi_pooling_fill_gpu_kerneliiiiPKfPiPfS1_S2__param_6];
	ld.param.u64 	%rd8, [_Z27roi_pooling_fill_gpu_kerneliiiiPKfPiPfS1_S2__param_8];
	cvta.to.global.u64 	%rd1, %rd7;
	cvta.to.global.u64 	%rd2, %rd6;
	cvta.to.global.u64 	%rd3, %rd8;
	mov.u32 	%r52, %tid.x;
	mov.u32 	%r53, %ctaid.x;
	mov.u32 	%r54, %ntid.x;
	mad.lo.s32 	%r1, %r53, %r54, %r52;
	mul.lo.s32 	%r55, %r51, %r50;
	setp.ge.s32 	%p1, %r1, %r55;
	@%p1 bra 	$L__BB2_34;
	cvta.to.global.u64 	%rd9, %rd4;
	mul.wide.s32 	%rd10, %r1, 4;
	add.s64 	%rd11, %rd9, %rd10;
	ld.global.u32 	%r56, [%rd11];
	min.s32 	%r2, %r56, %r49;
	setp.lt.s32 	%p2, %r2, 1;
	@%p2 bra 	$L__BB2_34;
	mul.lo.s32 	%r3, %r49, %r1;
	and.b32  	%r4, %r2, 15;
	setp.lt.u32 	%p3, %r2, 16;
	mov.f32 	%f144, 0f00000000;
	mov.b32 	%r82, 0;
	@%p3 bra 	$L__BB2_5;
	and.b32  	%r82, %r2, 2147483632;
	mov.f32 	%f144, 0f00000000;
	mov.b32 	%r80, 0;
$L__BB2_4:
	.pragma "nounroll";
	add.s32 	%r59, %r80, %r3;
	mul.wide.s32 	%rd12, %r59, 4;
	add.s64 	%rd13, %rd3, %rd12;
	ld.global.f32 	%f18, [%rd13];
	add.f32 	%f19, %f144, %f18;
	ld.global.f32 	%f20, [%rd13+4];
	add.f32 	%f21, %f19, %f20;
	ld.global.f32 	%f22, [%rd13+8];
	add.f32 	%f23, %f21, %f22;
	ld.global.f32 	%f24, [%rd13+12];
	add.f32 	%f25, %f23, %f24;
	ld.global.f32 	%f26, [%rd13+16];
	add.f32 	%f27, %f25, %f26;
	ld.global.f32 	%f28, [%rd13+20];
	add.f32 	%f29, %f27, %f28;
	ld.global.f32 	%f30, [%rd13+24];
	add.f32 	%f31, %f29, %f30;
	ld.global.f32 	%f32, [%rd13+28];
	add.f32 	%f33, %f31, %f32;
	ld.global.f32 	%f34, [%rd13+32];
	add.f32 	%f35, %f33, %f34;
	ld.global.f32 	%f36, [%rd13+36];
	add.f32 	%f37, %f35, %f36;
	ld.global.f32 	%f38, [%rd13+40];
	add.f32 	%f39, %f37, %f38;
	ld.global.f32 	%f40, [%rd13+44];
	add.f32 	%f41, %f39, %f40;
	ld.global.f32 	%f42, [%rd13+48];
	add.f32 	%f43, %f41, %f42;
	ld.global.f32 	%f44, [%rd13+52];
	add.f32 	%f45, %f43, %f44;
	ld.global.f32 	%f46, [%rd13+56];
	add.f32 	%f47, %f45, %f46;
	ld.global.f32 	%f48, [%rd13+60];
	add.f32 	%f144, %f47, %f48;
	add.s32 	%r80, %r80, 16;
	setp.ne.s32 	%p4, %r80, %r82;
	@%p4 bra 	$L__BB2_4;
$L__BB2_5:
	setp.eq.s32 	%p5, %r4, 0;
	@%p5 bra 	$L__BB2_14;
	and.b32  	%r9, %r2, 7;
	setp.lt.u32 	%p6, %r4, 8;
	@%p6 bra 	$L__BB2_8;
	add.s32 	%r60, %r82, %r3;
	mul.wide.s32 	%rd14, %r60, 4;
	add.s64 	%rd15, %rd3, %rd14;
	ld.global.f32 	%f50, [%rd15];
	add.f32 	%f51, %f144, %f50;
	ld.global.f32 	%f52, [%rd15+4];
	add.f32 	%f53, %f51, %f52;
	ld.global.f32 	%f54, [%rd15+8];
	add.f32 	%f55, %f53, %f54;
	ld.global.f32 	%f56, [%rd15+12];
	add.f32 	%f57, %f55, %f56;
	ld.global.f32 	%f58, [%rd15+16];
	add.f32 	%f59, %f57, %f58;
	ld.global.f32 	%f60, [%rd15+20];
	add.f32 	%f61, %f59, %f60;
	ld.global.f32 	%f62, [%rd15+24];
	add.f32 	%f63, %f61, %f62;
	ld.global.f32 	%f64, [%rd15+28];
	add.f32 	%f144, %f63, %f64;
	add.s32 	%r82, %r82, 8;
$L__BB2_8:
	setp.eq.s32 	%p7, %r9, 0;
	@%p7 bra 	$L__BB2_14;
	and.b32  	%r12, %r2, 3;
	setp.lt.u32 	%p8, %r9, 4;
	@%p8 bra 	$L__BB2_11;
	add.s32 	%r61, %r82, %r3;
	mul.wide.s32 	%rd16, %r61, 4;
	add.s64 	%rd17, %rd3, %rd16;
	ld.global.f32 	%f66, [%rd17];
	add.f32 	%f67, %f144, %f66;
	ld.global.f32 	%f68, [%rd17+4];
	add.f32 	%f69, %f67, %f68;
	ld.global.f32 	%f70, [%rd17+8];
	add.f32 	%f71, %f69, %f70;
	ld.global.f32 	%f72, [%rd17+12];
	add.f32 	%f144, %f71, %f72;
	add.s32 	%r82, %r82, 4;
$L__BB2_11:
	setp.eq.s32 	%p9, %r12, 0;
	@%p9 bra 	$L__BB2_14;
	mov.b32 	%r85, 0;
$L__BB2_13:
	.pragma "nounroll";
	add.s32 	%r63, %r82, %r3;
	mul.wide.s32 	%rd18, %r63, 4;
	add.s64 	%rd19, %rd3, %rd18;
	ld.global.f32 	%f73, [%rd19];
	add.f32 	%f144, %f144, %f73;
	add.s32 	%r82, %r82, 1;
	add.s32 	%r85, %r85, 1;
	setp.ne.s32 	%p10, %r85, %r12;
	@%p10 bra 	$L__BB2_13;
$L__BB2_14:
	setp.lt.s32 	%p11, %r48, 1;
	mul.lo.s32 	%r19, %r48, %r1;
	@%p11 bra 	$L__BB2_28;
	and.b32  	%r20, %r48, 7;
	and.b32  	%r21, %r48, 3;
	and.b32  	%r22, %r48, 2147483640;
	and.b32  	%r23, %r48, 1;
	neg.s32 	%r24, %r22;
	mov.b32 	%r86, 0;
$L__BB2_16:
	ld.param.u64 	%rd44, [_Z27roi_pooling_fill_gpu_kerneliiiiPKfPiPfS1_S2__param_7];
	setp.lt.u32 	%p16, %r48, 8;
	add.s32 	%r71, %r86, %r3;
	cvta.to.global.u64 	%rd24, %rd44;
	mul.wide.s32 	%rd25, %r71, 4;
	add.s64 	%rd26, %rd24, %rd25;
	ld.global.u32 	%r72, [%rd26];
	add.s64 	%rd27, %rd3, %rd25;
	ld.global.f32 	%f89, [%rd27];
	mul.f32 	%f90, %f89, %f89;
	div.rn.f32 	%f14, %f90, %f144;
	st.global.f32 	[%rd27], %f14;
	mul.lo.s32 	%r26, %r72, %r48;
	mov.b32 	%r91, 0;
	@%p16 bra 	$L__BB2_19;
	mov.u32 	%r87, %r19;
	mov.u32 	%r88, %r26;
	mov.u32 	%r89, %r24;
$L__BB2_18:
	.pragma "nounroll";
	mul.wide.s32 	%rd28, %r88, 4;
	add.s64 	%rd29, %rd2, %rd28;
	mul.wide.s32 	%rd30, %r87, 4;
	add.s64 	%rd31, %rd1, %rd30;
	ld.global.f32 	%f91, [%rd29];
	ld.global.f32 	%f92, [%rd31];
	fma.rn.f32 	%f93, %f14, %f91, %f92;
	st.global.f32 	[%rd31], %f93;
	ld.global.f32 	%f94, [%rd29+4];
	ld.global.f32 	%f95, [%rd31+4];
	fma.rn.f32 	%f96, %f14, %f94, %f95;
	st.global.f32 	[%rd31+4], %f96;
	ld.global.f32 	%f97, [%rd29+8];
	ld.global.f32 	%f98, [%rd31+8];
	fma.rn.f32 	%f99, %f14, %f97, %f98;
	st.global.f32 	[%rd31+8], %f99;
	ld.global.f32 	%f100, [%rd29+12];
	ld.global.f32 	%f101, [%rd31+12];
	fma.rn.f32 	%f102, %f14, %f100, %f101;
	st.global.f32 	[%rd31+12], %f102;
	ld.global.f32 	%f103, [%rd29+16];
	ld.global.f32 	%f104, [%rd31+16];
	fma.rn.f32 	%f105, %f14, %f103, %f104;
	st.global.f32 	[%rd31+16], %f105;
	ld.global.f32 	%f106, [%rd29+20];
	ld.global.f32 	%f107, [%rd31+20];
	fma.rn.f32 	%f108, %f14, %f106, %f107;
	st.global.f32 	[%rd31+20], %f108;
	ld.global.f32 	%f109, [%rd29+24];
	ld.global.f32 	%f110, [%rd31+24];
	fma.rn.f32 	%f111, %f14, %f109, %f110;
	st.global.f32 	[%rd31+24], %f111;
	ld.global.f32 	%f112, [%rd29+28];
	ld.global.f32 	%f113, [%rd31+28];
	fma.rn.f32 	%f114, %f14, %f112, %f113;
	st.global.f32 	[%rd31+28], %f114;
	add.s32 	%r89, %r89, 8;
	add.s32 	%r88, %r88, 8;
	add.s32 	%r87, %r87, 8;
	setp.ne.s32 	%p17, %r89, 0;
	mov.u32 	%r91, %r22;
	@%p17 bra 	$L__BB2_18;
$L__BB2_19:
	setp.eq.s32 	%p18, %r20, 0;
	@%p18 bra 	$L__BB2_27;
	add.s32 	%r73, %r20, -1;
	setp.lt.u32 	%p19, %r73, 3;
	@%p19 bra 	$L__BB2_22;
	add.s32 	%r74, %r91, %r26;
	mul.wide.s32 	%rd32, %r74, 4;
	add.s64 	%rd33, %rd2, %rd32;
	ld.global.f32 	%f115, [%rd33];
	add.s32 	%r75, %r91, %r19;
	mul.wide.s32 	%rd34, %r75, 4;
	add.s64 	%rd35, %rd1, %rd34;
	ld.global.f32 	%f116, [%rd35];
	fma.rn.f32 	%f117, %f14, %f115, %f116;
	st.global.f32 	[%rd35], %f117;
	ld.global.f32 	%f118, [%rd33+4];
	ld.global.f32 	%f119, [%rd35+4];
	fma.rn.f32 	%f120, %f14, %f118, %f119;
	st.global.f32 	[%rd35+4], %f120;
	ld.global.f32 	%f121, [%rd33+8];
	ld.global.f32 	%f122, [%rd35+8];
	fma.rn.f32 	%f123, %f14, %f121, %f122;
	st.global.f32 	[%rd35+8], %f123;
	ld.global.f32 	%f124, [%rd33+12];
	ld.global.f32 	%f125, [%rd35+12];
	fma.rn.f32 	%f126, %f14, %f124, %f125;
	st.global.f32 	[%rd35+12], %f126;
	add.s32 	%r91, %r91, 4;
$L__BB2_22:
	setp.eq.s32 	%p20, %r21, 0;
	@%p20 bra 	$L__BB2_27;
	setp.eq.s32 	%p21, %r21, 1;
	@%p21 bra 	$L__BB2_25;
	add.s32 	%r76, %r91, %r26;
	mul.wide.s32 	%rd36, %r76, 4;
	add.s64 	%rd37, %rd2, %rd36;
	ld.global.f32 	%f127, [%rd37];
	add.s32 	%r77, %r91, %r19;
	mul.wide.s32 	%rd38, %r77, 4;
	add.s64 	%rd39, %rd1, %rd38;
	ld.global.f32 	%f128, [%rd39];
	fma.rn.f32 	%f129, %f14, %f127, %f128;
	st.global.f32 	[%rd39], %f129;
	ld.global.f32 	%f130, [%rd37+4];
	ld.global.f32 	%f131, [%rd39+4];
	fma.rn.f32 	%f132, %f14, %f130, %f131;
	st.global.f32 	[%rd39+4], %f132;
	add.s32 	%r91, %r91, 2;
$L__BB2_25:
	setp.eq.s32 	%p22, %r23, 0;
	@%p22 bra 	$L__BB2_27;
	add.s32 	%r78, %r91, %r26;
	mul.wide.s32 	%rd40, %r78, 4;
	add.s64 	%rd41, %rd2, %rd40;
	ld.global.f32 	%f133, [%rd41];
	add.s32 	%r79, %r91, %r19;
	mul.wide.s32 	%rd42, %r79, 4;
	add.s64 	%rd43, %rd1, %rd42;
	ld.global.f32 	%f134, [%rd43];
	fma.rn.f32 	%f135, %f14, %f133, %f134;
	st.global.f32 	[%rd43], %f135;
$L__BB2_27:
	add.s32 	%r86, %r86, 1;
	setp.eq.s32 	%p23, %r86, %r2;
	@%p23 bra 	$L__BB2_34;
	bra.uni 	$L__BB2_16;
$L__BB2_28:
	and.b32  	%r39, %r2, 3;
	setp.lt.u32 	%p12, %r2, 4;
	mov.b32 	%r95, 0;
	@%p12 bra 	$L__BB2_31;
	and.b32  	%r95, %r2, 2147483644;
	mov.b32 	%r93, 0;
$L__BB2_30:
	add.s32 	%r66, %r93, %r3;
	mul.wide.s32 	%rd20, %r66, 4;
	add.s64 	%rd21, %rd3, %rd20;
	ld.global.f32 	%f74, [%rd21];
	mul.f32 	%f75, %f74, %f74;
	div.rn.f32 	%f76, %f75, %f144;
	st.global.f32 	[%rd21], %f76;
	ld.global.f32 	%f77, [%rd21+4];
	mul.f32 	%f78, %f77, %f77;
	div.rn.f32 	%f79, %f78, %f144;
	st.global.f32 	[%rd21+4], %f79;
	ld.global.f32 	%f80, [%rd21+8];
	mul.f32 	%f81, %f80, %f80;
	div.rn.f32 	%f82, %f81, %f144;
	st.global.f32 	[%rd21+8], %f82;
	ld.global.f32 	%f83, [%rd21+12];
	mul.f32 	%f84, %f83, %f83;
	div.rn.f32 	%f85, %f84, %f144;
	st.global.f32 	[%rd21+12], %f85;
	add.s32 	%r93, %r93, 4;
	setp.ne.s32 	%p13, %r93, %r95;
	@%p13 bra 	$L__BB2_30;
$L__BB2_31:
	setp.eq.s32 	%p14, %r39, 0;
	@%p14 bra 	$L__BB2_34;
	mov.b32 	%r96, 0;
$L__BB2_33:
	.pragma "nounroll";
	add.s32 	%r68, %r95, %r3;
	mul.wide.s32 	%rd22, %r68, 4;
	add.s64 	%rd23, %rd3, %rd22;
	ld.global.f32 	%f86, [%rd23];
	mul.f32 	%f87, %f86, %f86;
	div.rn.f32 	%f88, %f87, %f144;
	st.global.f32 	[%rd23], %f88;
	add.s32 	%r95, %r95, 1;
	add.s32 	%r96, %r96, 1;
	setp.ne.s32 	%p15, %r96, %r39;
	@%p15 bra 	$L__BB2_33;
$L__BB2_34:
	ret;

}
	// .globl	_Z27roi_pooling_grad_gpu_kerneliiiiPKiPKfS2_Pf
.visible .entry _Z27roi_pooling_grad_gpu_kerneliiiiPKiPKfS2_Pf(
	.param .u32 _Z27roi_pooling_grad_gpu_kerneliiiiPKiPKfS2_Pf_param_0,
	.param .u32 _Z27roi_pooling_grad_gpu_kerneliiiiPKiPKfS2_Pf_param_1,
	.param .u32 _Z27roi_pooling_grad_gpu_kerneliiiiPKiPKfS2_Pf_param_2,
	.param .u32 _Z27roi_pooling_grad_gpu_kerneliiiiPKiPKfS2_Pf_param_3,
	.param .u64 .ptr .align 1 _Z27roi_pooling_grad_gpu_kerneliiiiPKiPKfS2_Pf_param_4,
	.param .u64 .ptr .align 1 _Z27roi_pooling_grad_gpu_kerneliiiiPKiPKfS2_Pf_param_5,
	.param .u64 .ptr .align 1 _Z27roi_pooling_grad_gpu_kerneliiiiPKiPKfS2_Pf_param_6,
	.param .u64 .ptr .align 1 _Z27roi_pooling_grad_gpu_kerneliiiiPKiPKfS2_Pf_param_7
)
{
	.reg .pred 	%p<17>;
	.reg .b32 	%r<47>;
	.reg .b32 	%f<95>;
	.reg .b64 	%rd<48>;

	ld.param.u32 	%r25, [_Z27roi_pooling_grad_gpu_kerneliiiiPKiPKfS2_Pf_param_0];
	ld.param.u32 	%r26, [_Z27roi_pooling_grad_gpu_kerneliiiiPKiPKfS2_Pf_param_1];
	ld.param.u32 	%r23, [_Z27roi_pooling_grad_gpu_kerneliiiiPKiPKfS2_Pf_param_2];
	ld.param.u32 	%r24, [_Z27roi_pooling_grad_gpu_kerneliiiiPKiPKfS2_Pf_param_3];
	ld.param.u64 	%rd11, [_Z27roi_pooling_grad_gpu_kerneliiiiPKiPKfS2_Pf_param_4];
	ld.param.u64 	%rd12, [_Z27roi_pooling_grad_gpu_kerneliiiiPKiPKfS2_Pf_param_5];
	ld.param.u64 	%rd13, [_Z27roi_pooling_grad_gpu_kerneliiiiPKiPKfS2_Pf_param_6];
	ld.param.u64 	%rd14, [_Z27roi_pooling_grad_gpu_kerneliiiiPKiPKfS2_Pf_param_7];
	cvta.to.global.u64 	%rd1, %rd14;
	cvta.to.global.u64 	%rd2, %rd13;
	mov.u32 	%r27, %tid.x;
	mov.u32 	%r28, %ctaid.x;
	mov.u32 	%r29, %ntid.x;
	mad.lo.s32 	%r1, %r28, %r29, %r27;
	mul.lo.s32 	%r30, %r26, %r25;
	setp.ge.s32 	%p1, %r1, %r30;
	setp.lt.s32 	%p2, %r24, 1;
	or.pred  	%p3, %p1, %p2;
	@%p3 bra 	$L__BB3_17;
	mul.lo.s32 	%r2, %r24, %r1;
	mul.lo.s32 	%r3, %r23, %r1;
	and.b32  	%r4, %r23, 15;
	and.b32  	%r5, %r23, 7;
	add.s32 	%r6, %r5, -1;
	and.b32  	%r7, %r23, 2147483632;
	and.b32  	%r8, %r23, 3;
	neg.s32 	%r9, %r7;
	add.s64 	%rd3, %rd2, 32;
	cvta.to.global.u64 	%rd4, %rd11;
	cvta.to.global.u64 	%rd5, %rd12;
	mov.b32 	%r41, 0;
$L__BB3_2:
	setp.lt.s32 	%p4, %r23, 1;
	add.s32 	%r32, %r41, %r2;
	mul.wide.s32 	%rd15, %r32, 4;
	add.s64 	%rd16, %rd4, %rd15;
	ld.global.u32 	%r11, [%rd16];
	add.s64 	%rd17, %rd5, %rd15;
	ld.global.f32 	%f1, [%rd17];
	setp.lt.s32 	%p5, %r11, 0;
	or.pred  	%p6, %p5, %p4;
	@%p6 bra 	$L__BB3_16;
	setp.lt.u32 	%p7, %r23, 16;
	mul.lo.s32 	%r12, %r11, %r23;
	mov.b32 	%r45, 0;
	@%p7 bra 	$L__BB3_6;
	mul.wide.u32 	%rd18, %r12, 4;
	add.s64 	%rd19, %rd1, %rd18;
	add.s64 	%rd47, %rd19, 32;
	mov.u32 	%r42, %r3;
	mov.u32 	%r43, %r9;
$L__BB3_5:
	.pragma "nounroll";
	mul.wide.s32 	%rd20, %r42, 4;
	add.s64 	%rd21, %rd3, %rd20;
	ld.global.f32 	%f2, [%rd21+-32];
	mul.f32 	%f3, %f1, %f2;
	atom.global.add.f32 	%f4, [%rd47+-32], %f3;
	ld.global.f32 	%f5, [%rd21+-28];
	mul.f32 	%f6, %f1, %f5;
	atom.global.add.f32 	%f7, [%rd47+-28], %f6;
	ld.global.f32 	%f8, [%rd21+-24];
	mul.f32 	%f9, %f1, %f8;
	atom.global.add.f32 	%f10, [%rd47+-24], %f9;
	ld.global.f32 	%f11, [%rd21+-20];
	mul.f32 	%f12, %f1, %f11;
	atom.global.add.f32 	%f13, [%rd47+-20], %f12;
	ld.global.f32 	%f14, [%rd21+-16];
	mul.f32 	%f15, %f1, %f14;
	atom.global.add.f32 	%f16, [%rd47+-16], %f15;
	ld.global.f32 	%f17, [%rd21+-12];
	mul.f32 	%f18, %f1, %f17;
	atom.global.add.f32 	%f19, [%rd47+-12], %f18;
	ld.global.f32 	%f20, [%rd21+-8];
	mul.f32 	%f21, %f1, %f20;
	atom.global.add.f32 	%f22, [%rd47+-8], %f21;
	ld.global.f32 	%f23, [%rd21+-4];
	mul.f32 	%f24, %f1, %f23;
	atom.global.add.f32 	%f25, [%rd47+-4], %f24;
	ld.global.f32 	%f26, [%rd21];
	mul.f32 	%f27, %f1, %f26;
	atom.global.add.f32 	%f28, [%rd47], %f27;
	ld.global.f32 	%f29, [%rd21+4];
	mul.f32 	%f30, %f1, %f29;
	atom.global.add.f32 	%f31, [%rd47+4], %f30;
	ld.global.f32 	%f32, [%rd21+8];
	mul.f32 	%f33, %f1, %f32;
	atom.global.add.f32 	%f34, [%rd47+8], %f33;
	ld.global.f32 	%f35, [%rd21+12];
	mul.f32 	%f36, %f1, %f35;
	atom.global.add.f32 	%f37, [%rd47+12], %f36;
	ld.global.f32 	%f38, [%rd21+16];
	mul.f32 	%f39, %f1, %f38;
	atom.global.add.f32 	%f40, [%rd47+16], %f39;
	ld.global.f32 	%f41, [%rd21+20];
	mul.f32 	%f42, %f1, %f41;
	atom.global.add.f32 	%f43, [%rd47+20], %f42;
	ld.global.f32 	%f44, [%rd21+24];
	mul.f32 	%f45, %f1, %f44;
	atom.global.add.f32 	%f46, [%rd47+24], %f45;
	ld.global.f32 	%f47, [%rd21+28];
	mul.f32 	%f48, %f1, %f47;
	atom.global.add.f32 	%f49, [%rd47+28], %f48;
	add.s32 	%r43, %r43, 16;
	add.s64 	%rd47, %rd47, 64;
	add.s32 	%r42, %r42, 16;
	setp.ne.s32 	%p8, %r43, 0;
	mov.u32 	%r45, %r7;
	@%p8 bra 	$L__BB3_5;
$L__BB3_6:
	setp.eq.s32 	%p9, %r4, 0;
	@%p9 bra 	$L__BB3_16;
	add.s32 	%r34, %r4, -1;
	setp.lt.u32 	%p10, %r34, 7;
	@%p10 bra 	$L__BB3_9;
	add.s32 	%r35, %r45, %r12;
	mul.wide.u32 	%rd22, %r35, 4;
	add.s64 	%rd23, %rd1, %rd22;
	add.s32 	%r36, %r45, %r3;
	mul.wide.s32 	%rd24, %r36, 4;
	add.s64 	%rd25, %rd2, %rd24;
	ld.global.f32 	%f50, [%rd25];
	mul.f32 	%f51, %f1, %f50;
	atom.global.add.f32 	%f52, [%rd23], %f51;
	cvt.u64.u32 	%rd26, %r12;
	cvt.u64.u32 	%rd27, %r45;
	add.s64 	%rd28, %rd27, %rd26;
	shl.b64 	%rd29, %rd28, 2;
	add.s64 	%rd30, %rd1, %rd29;
	ld.global.f32 	%f53, [%rd25+4];
	mul.f32 	%f54, %f1, %f53;
	atom.global.add.f32 	%f55, [%rd30+4], %f54;
	ld.global.f32 	%f56, [%rd25+8];
	mul.f32 	%f57, %f1, %f56;
	atom.global.add.f32 	%f58, [%rd30+8], %f57;
	ld.global.f32 	%f59, [%rd25+12];
	mul.f32 	%f60, %f1, %f59;
	atom.global.add.f32 	%f61, [%rd30+12], %f60;
	ld.global.f32 	%f62, [%rd25+16];
	mul.f32 	%f63, %f1, %f62;
	atom.global.add.f32 	%f64, [%rd30+16], %f63;
	ld.global.f32 	%f65, [%rd25+20];
	mul.f32 	%f66, %f1, %f65;
	atom.global.add.f32 	%f67, [%rd30+20], %f66;
	ld.global.f32 	%f68, [%rd25+24];
	mul.f32 	%f69, %f1, %f68;
	atom.global.add.f32 	%f70, [%rd30+24], %f69;
	ld.global.f32 	%f71, [%rd25+28];
	mul.f32 	%f72, %f1, %f71;
	atom.global.add.f32 	%f73, [%rd30+28], %f72;
	add.s32 	%r45, %r45, 8;
$L__BB3_9:
	setp.eq.s32 	%p11, %r5, 0;
	@%p11 bra 	$L__BB3_16;
	setp.lt.u32 	%p12, %r6, 3;
	@%p12 bra 	$L__BB3_12;
	add.s32 	%r37, %r45, %r12;
	mul.wide.u32 	%rd31, %r37, 4;
	add.s64 	%rd32, %rd1, %rd31;
	add.s32 	%r38, %r45, %r3;
	mul.wide.s32 	%rd33, %r38, 4;
	add.s64 	%rd34, %rd2, %rd33;
	ld.global.f32 	%f74, [%rd34];
	mul.f32 	%f75, %f1, %f74;
	atom.global.add.f32 	%f76, [%rd32], %f75;
	cvt.u64.u32 	%rd35, %r12;
	cvt.u64.u32 	%rd36, %r45;
	add.s64 	%rd37, %rd36, %rd35;
	shl.b64 	%rd38, %rd37, 2;
	add.s64 	%rd39, %rd1, %rd38;
	ld.global.f32 	%f77, [%rd34+4];
	mul.f32 	%f78, %f1, %f77;
	atom.global.add.f32 	%f79, [%rd39+4], %f78;
	ld.global.f32 	%f80, [%rd34+8];
	mul.f32 	%f81, %f1, %f80;
	atom.global.add.f32 	%f82, [%rd39+8], %f81;
	ld.global.f32 	%f83, [%rd34+12];
	mul.f32 	%f84, %f1, %f83;
	atom.global.add.f32 	%f85, [%rd39+12], %f84;
	add.s32 	%r45, %r45, 4;
$L__BB3_12:
	setp.eq.s32 	%p13, %r8, 0;
	@%p13 bra 	$L__BB3_16;
	setp.eq.s32 	%p14, %r8, 1;
	add.s32 	%r39, %r45, %r12;
	mul.wide.u32 	%rd40, %r39, 4;
	add.s64 	%rd41, %rd1, %rd40;
	add.s32 	%r40, %r45, %r3;
	mul.wide.s32 	%rd42, %r40, 4;
	add.s64 	%rd9, %rd2, %rd42;
	ld.global.f32 	%f86, [%rd9];
	mul.f32 	%f87, %f1, %f86;
	atom.global.add.f32 	%f88, [%rd41], %f87;
	@%p14 bra 	$L__BB3_16;
	setp.eq.s32 	%p15, %r8, 2;
	cvt.u64.u32 	%rd43, %r12;
	cvt.u64.u32 	%rd44, %r45;
	add.s64 	%rd45, %rd44, %rd43;
	shl.b64 	%rd46, %rd45, 2;
	add.s64 	%rd10, %rd1, %rd46;
	ld.global.f32 	%f89, [%rd9+4];
	mul.f32 	%f90, %f1, %f89;
	atom.global.add.f32 	%f91, [%rd10+4], %f90;
	@%p15 bra 	$L__BB3_16;
	ld.global.f32 	%f92, [%rd9+8];
	mul.f32 	%f93, %f1, %f92;
	atom.global.add.f32 	%f94, [%rd10+8], %f93;
$L__BB3_16:
	add.s32 	%r41, %r41, 1;
	setp.ne.s32 	%p16, %r41, %r24;
	@%p16 bra 	$L__BB3_2;
$L__BB3_17:
	ret;

}
.func  (.param .b64 func_retval0) __internal_accurate_pow(
	.param .b64 __internal_accurate_pow_param_0
)
{
	.reg .pred 	%p<8>;
	.reg .b32 	%r<49>;
	.reg .b32 	%f<3>;
	.reg .b64 	%fd<109>;

	ld.param.f64 	%fd10, [__internal_accurate_pow_param_0];
	{
	.reg .b32 %temp; 
	mov.b64 	{%temp, %r46}, %fd10;
	}
	{
	.reg .b32 %temp; 
	mov.b64 	{%r45, %temp}, %fd10;
	}
	shr.u32 	%r47, %r46, 20;
	setp.gt.u32 	%p1, %r46, 1048575;
	@%p1 bra 	$L__BB4_2;
	mul.f64 	%fd11, %fd10, 0d4350000000000000;
	{
	.reg .b32 %temp; 
	mov.b64 	{%temp, %r46}, %fd11;
	}
	{
	.reg .b32 %temp; 
	mov.b64 	{%r45, %temp}, %fd11;
	}
	shr.u32 	%r16, %r46, 20;
	add.s32 	%r47, %r16, -54;
$L__BB4_2:
	add.s32 	%r48, %r47, -1023;
	and.b32  	%r17, %r46, -2146435073;
	or.b32  	%r18, %r17, 1072693248;
	mov.b64 	%fd107, {%r45, %r18};
	setp.lt.u32 	%p2, %r18, 1073127583;
	@%p2 bra 	$L__BB4_4;
	{
	.reg .b32 %temp; 
	mov.b64 	{%r19, %temp}, %fd107;
	}
	{
	.reg .b32 %temp; 
	mov.b64 	{%temp, %r20}, %fd107;
	}
	add.s32 	%r21, %r20, -1048576;
	mov.b64 	%fd107, {%r19, %r21};
	add.s32 	%r48, %r47, -1022;
$L__BB4_4:
	add.f64 	%fd12, %fd107, 0dBFF0000000000000;
	add.f64 	%fd13, %fd107, 0d3FF0000000000000;
	rcp.approx.ftz.f64 	%fd14, %fd13;
	neg.f64 	%fd15, %fd13;
	fma.rn.f64 	%fd16, %fd15, %fd14, 0d3FF0000000000000;
	fma.rn.f64 	%fd17, %fd16, %fd16, %fd16;
	fma.rn.f64 	%fd18, %fd17, %fd14, %fd14;
	mul.f64 	%fd19, %fd12, %fd18;
	fma.rn.f64 	%fd20, %fd12, %fd18, %fd19;
	mul.f64 	%fd21, %fd20, %fd20;
	fma.rn.f64 	%fd22, %fd21, 0d3EB0F5FF7D2CAFE2, 0d3ED0F5D241AD3B5A;
	fma.rn.f64 	%fd23, %fd22, %fd21, 0d3EF3B20A75488A3F;
	fma.rn.f64 	%fd24, %fd23, %fd21, 0d3F1745CDE4FAECD5;
	fma.rn.f64 	%fd25, %fd24, %fd21, 0d3F3C71C7258A578B;
	fma.rn.f64 	%fd26, %fd25, %fd21, 0d3F6249249242B910;
	fma.rn.f64 	%fd27, %fd26, %fd21, 0d3F89999999999DFB;
	sub.f64 	%fd28, %fd12, %fd20;
	add.f64 	%fd29, %fd28, %fd28;
	neg.f64 	%fd30, %fd20;
	fma.rn.f64 	%fd31, %fd30, %fd12, %fd29;
	mul.f64 	%fd32, %fd18, %fd31;
	fma.rn.f64 	%fd33, %fd21, %fd27, 0d3FB5555555555555;
	mov.f64 	%fd34, 0d3FB5555555555555;
	sub.f64 	%fd35, %fd34, %fd33;
	fma.rn.f64 	%fd36, %fd21, %fd27, %fd35;
	add.f64 	%fd37, %fd36, 0dBC46A4CB00B9E7B0;
	add.f64 	%fd38, %fd33, %fd37;
	sub.f64 	%fd39, %fd33, %fd38;
	add.f64 	%fd40, %fd37, %fd39;
	mul.rn.f64 	%fd41, %fd20, %fd20;
	neg.f64 	%fd42, %fd41;
	fma.rn.f64 	%fd43, %fd20, %fd20, %fd42;
	{
	.reg .b32 %temp; 
	mov.b64 	{%r22, %temp}, %fd32;
	}
	{
	.reg .b32 %temp; 
	mov.b64 	{%temp, %r23}, %fd32;
	}
	add.s32 	%r24, %r23, 1048576;
	mov.b64 	%fd44, {%r22, %r24};
	fma.rn.f64 	%fd45, %fd20, %fd44, %fd43;
	mul.rn.f64 	%fd46, %fd41, %fd20;
	neg.f64 	%fd47, %fd46;
	fma.rn.f64 	%fd48, %fd41, %fd20, %fd47;
	fma.rn.f64 	%fd49, %fd41, %fd32, %fd48;
	fma.rn.f64 	%fd50, %fd45, %fd20, %fd49;
	mul.rn.f64 	%fd51, %fd38, %fd46;
	neg.f64 	%fd52, %fd51;
	fma.rn.f64 	%fd53, %fd38, %fd46, %fd52;
	fma.rn.f64 	%fd54, %fd38, %fd50, %fd53;
	fma.rn.f64 	%fd55, %fd40, %fd46, %fd54;
	add.f64 	%fd56, %fd51, %fd55;
	sub.f64 	%fd57, %fd51, %fd56;
	add.f64 	%fd58, %fd55, %fd57;
	add.f64 	%fd59, %fd20, %fd56;
	sub.f64 	%fd60, %fd20, %fd59;
	add.f64 	%fd61, %fd56, %fd60;
	add.f64 	%fd62, %fd58, %fd61;
	add.f64 	%fd63, %fd32, %fd62;
	add.f64 	%fd64, %fd59, %fd63;
	sub.f64 	%fd65, %fd59, %fd64;
	add.f64 	%fd66, %fd63, %fd65;
	xor.b32  	%r25, %r48, -2147483648;
	mov.b32 	%r26, 1127219200;
	mov.b64 	%fd67, {%r25, %r26};
	mov.b32 	%r27, -2147483648;
	mov.b64 	%fd68, {%r27, %r26};
	sub.f64 	%fd69, %fd67, %fd68;
	fma.rn.f64 	%fd70, %fd69, 0d3FE62E42FEFA39EF, %fd64;
	fma.rn.f64 	%fd71, %fd69, 0dBFE62E42FEFA39EF, %fd70;
	sub.f64 	%fd72, %fd71, %fd64;
	sub.f64 	%fd73, %fd66, %fd72;
	fma.rn.f64 	%fd74, %fd69, 0d3C7ABC9E3B39803F, %fd73;
	add.f64 	%fd75, %fd70, %fd74;
	sub.f64 	%fd76, %fd70, %fd75;
	add.f64 	%fd77, %fd74, %fd76;
	mov.f64 	%fd78, 0d4000000000000000;
	{
	.reg .b32 %temp; 
	mov.b64 	{%temp, %r28}, %fd78;
	}
	{
	.reg .b32 %temp; 
	mov.b64 	{%r29, %temp}, %fd78;
	}
	shl.b32 	%r30, %r28, 1;
	setp.gt.u32 	%p3, %r30, -33554433;
	and.b32  	%r31, %r28, -15728641;
	selp.b32 	%r32, %r31, %r28, %p3;
	mov.b64 	%fd79, {%r29, %r32};
	mul.rn.f64 	%fd80, %fd75, %fd79;
	neg.f64 	%fd81, %fd80;
	fma.rn.f64 	%fd82, %fd75, %fd79, %fd81;
	fma.rn.f64 	%fd83, %fd77, %fd79, %fd82;
	add.f64 	%fd4, %fd80, %fd83;
	sub.f64 	%fd84, %fd80, %fd4;
	add.f64 	%fd5, %fd83, %fd84;
	fma.rn.f64 	%fd85, %fd4, 0d3FF71547652B82FE, 0d4338000000000000;
	{
	.reg .b32 %temp; 
	mov.b64 	{%r13, %temp}, %fd85;
	}
	mov.f64 	%fd86, 0dC338000000000000;
	add.rn.f64 	%fd87, %fd85, %fd86;
	fma.rn.f64 	%fd88, %fd87, 0dBFE62E42FEFA39EF, %fd4;
	fma.rn.f64 	%fd89, %fd87, 0dBC7ABC9E3B39803F, %fd88;
	fma.rn.f64 	%fd90, %fd89, 0d3E5ADE1569CE2BDF, 0d3E928AF3FCA213EA;
	fma.rn.f64 	%fd91, %fd90, %fd89, 0d3EC71DEE62401315;
	fma.rn.f64 	%fd92, %fd91, %fd89, 0d3EFA01997C89EB71;
	fma.rn.f64 	%fd93, %fd92, %fd89, 0d3F2A01A014761F65;
	fma.rn.f64 	%fd94, %fd93, %fd89, 0d3F56C16C1852B7AF;
	fma.rn.f64 	%fd95, %fd94, %fd89, 0d3F81111111122322;
	fma.rn.f64 	%fd96, %fd95, %fd89, 0d3FA55555555502A1;
	fma.rn.f64 	%fd97, %fd96, %fd89, 0d3FC5555555555511;
	fma.rn.f64 	%fd98, %fd97, %fd89, 0d3FE000000000000B;
	fma.rn.f64 	%fd99, %fd98, %fd89, 0d3FF0000000000000;
	fma.rn.f64 	%fd100, %fd99, %fd89, 0d3FF0000000000000;
	{
	.reg .b32 %temp; 
	mov.b64 	{%r14, %temp}, %fd100;
	}
	{
	.reg .b32 %temp; 
	mov.b64 	{%temp, %r15}, %fd100;
	}
	shl.b32 	%r33, %r13, 20;
	add.s32 	%r34, %r33, %r15;
	mov.b64 	%fd108, {%r14, %r34};
	{
	.reg .b32 %temp; 
	mov.b64 	{%temp, %r35}, %fd4;
	}
	mov.b32 	%f2, %r35;
	abs.f32 	%f1, %f2;
	setp.lt.f32 	%p4, %f1, 0f4086232B;
	@%p4 bra 	$L__BB4_7;
	setp.lt.f64 	%p5, %fd4, 0d0000000000000000;
	add.f64 	%fd101, %fd4, 0d7FF0000000000000;
	selp.f64 	%fd108, 0d0000000000000000, %fd101, %p5;
	setp.geu.f32 	%p6, %f1, 0f40874800;
	@%p6 bra 	$L__BB4_7;
	shr.u32 	%r36, %r13, 31;
	add.s32 	%r37, %r13, %r36;
	shr.s32 	%r38, %r37, 1;
	shl.b32 	%r39, %r38, 20;
	add.s32 	%r40, %r15, %r39;
	mov.b64 	%fd102, {%r14, %r40};
	sub.s32 	%r41, %r13, %r38;
	shl.b32 	%r42, %r41, 20;
	add.s32 	%r43, %r42, 1072693248;
	mov.b32 	%r44, 0;
	mov.b64 	%fd103, {%r44, %r43};
	mul.f64 	%fd108, %fd103, %fd102;
$L__BB4_7:
	abs.f64 	%fd104, %fd108;
	setp.eq.f64 	%p7, %fd104, 0d7FF0000000000000;
	fma.rn.f64 	%fd105, %fd108, %fd5, %fd108;
	selp.f64 	%fd106, %fd108, %fd105, %p7;
	st.param.f64 	[func_retval0], %fd106;
	ret;

}


// ===== COMPILED SASS (sm_100) =====

	.target	sm_100

	.elftype	@"ET_EXEC"


//--------------------- .note.nv.tkinfo           --------------------------
	.section	.note.nv.tkinfo,"",@"SHT_NOTE"
	.sectionflags	@"SHF_NOTE_NV_TKINFO"
	.tkinfo
        /*0018*/ 	.word	0x00000002
        /*0030*/ 	.string	""
        /*0030*/ 	.string	"ptxas"
        /*0030*/ 	.string	"Cuda compilation tools, release 13.0, V13.0.88"
        /*0030*/ 	.string	"Build cuda_13.0.r13.0/compiler.36424714_0"
        /*0030*/ 	.string	"-arch sm_100 -m 64 "



//--------------------- .note.nv.cuinfo           --------------------------
	.section	.note.nv.cuinfo,"",@"SHT_NOTE"
	.sectionflags	@"SHF_NOTE_NV_CUINFO"
        /*0018*/ 	.short	0x0002
        /*001a*/ 	.short	0x0064
        /*001c*/ 	.short	0x0082
	.zero		2


//--------------------- .nv.info                  --------------------------
	.section	.nv.info,"",@"SHT_CUDA_INFO"
	.align	4


	//----- nvinfo : EIATTR_REGCOUNT
	.align		4
        /*0000*/ 	.byte	0x04, 0x2f
        /*0002*/ 	.short	(.L_2 - .L_1)
	.align		4
.L_1:
        /*0004*/ 	.word	index@(_Z22output_init_gpu_kerneliiiifPfPi)
        /*0008*/ 	.word	0x00000010


	//----- nvinfo : EIATTR_FRAME_SIZE
	.align		4
.L_2:
        /*000c*/ 	.byte	0x04, 0x11
        /*000e*/ 	.short	(.L_4 - .L_3)
	.align		4
.L_3:
        /*0010*/ 	.word	index@(_Z22output_init_gpu_kerneliiiifPfPi)
        /*0014*/ 	.word	0x00000000


	//----- nvinfo : EIATTR_REGCOUNT
	.align		4
.L_4:
        /*0018*/ 	.byte	0x04, 0x2f
        /*001a*/ 	.short	(.L_6 - .L_5)
	.align		4
.L_5:
        /*001c*/ 	.word	index@(_Z31roi_pooling_register_gpu_kerneliiiiiPKfS0_PKiPiS3_S3_S3_Pf)
        /*0020*/ 	.word	0x00000028


	//----- nvinfo : EIATTR_FRAME_SIZE
	.align		4
.L_6:
        /*0024*/ 	.byte	0x04, 0x11
        /*0026*/ 	.short	(.L_8 - .L_7)
	.align		4
.L_7:
        /*0028*/ 	.word	index@($_Z31roi_pooling_register_gpu_kerneliiiiiPKfS0_PKiPiS3_S3_S3_Pf$__internal_accurate_pow)
        /*002c*/ 	.word	0x00000000


	//----- nvinfo : EIATTR_FRAME_SIZE
	.align		4
.L_8:
        /*0030*/ 	.byte	0x04, 0x11
        /*0032*/ 	.short	(.L_10 - .L_9)
	.align		4
.L_9:
        /*0034*/ 	.word	index@($__internal_3_$__cuda_sm3x_div_rn_noftz_f32_slowpath)
        /*0038*/ 	.word	0x00000000


	//----- nvinfo : EIATTR_FRAME_SIZE
	.align		4
.L_10:
        /*003c*/ 	.byte	0x04, 0x11
        /*003e*/ 	.short	(.L_12 - .L_11)
	.align		4
.L_11:
        /*0040*/ 	.word	index@($__internal_2_$__cuda_sm20_sqrt_rn_f32_slowpath)
        /*0044*/ 	.word	0x00000000


	//----- nvinfo : EIATTR_FRAME_SIZE
	.align		4
.L_12:
        /*0048*/ 	.byte	0x04, 0x11
        /*004a*/ 	.short	(.L_14 - .L_13)
	.align		4
.L_13:
        /*004c*/ 	.word	index@($__internal_1_$__cuda_sm20_div_rn_f64_full)
        /*0050*/ 	.word	0x00000000


	//----- nvinfo : EIATTR_FRAME_SIZE
	.align		4
.L_14:
        /*0054*/ 	.byte	0x04, 0x11
        /*0056*/ 	.short	(.L_16 - .L_15)
	.align		4
.L_15:
        /*0058*/ 	.word	index@(_Z31roi_pooling_register_gpu_kerneliiiiiPKfS0_PKiPiS3_S3_S3_Pf)
        /*005c*/ 	.word	0x00000000


	//----- nvinfo : EIATTR_REGCOUNT
	.align		4
.L_16:
        /*0060*/ 	.byte	0x04, 0x2f
        /*0062*/ 	.short	(.L_18 - .L_17)
	.align		4
.L_17:
        /*0064*/ 	.word	index@(_Z27roi_pooling_fill_gpu_kerneliiiiPKfPiPfS1_S2_)
        /*0068*/ 	.word	0x0000001e


	//----- nvinfo : EIATTR_FRAME_SIZE
	.align		4
.L_18:
        /*006c*/ 	.byte	0x04, 0x11
        /*006e*/ 	.short	(.L_20 - .L_19)
	.align		4
.L_19:
        /*0070*/ 	.word	index@($__internal_0_$__cuda_sm3x_div_rn_noftz_f32_slowpath)
        /*0074*/ 	.word	0x00000000


	//----- nvinfo : EIATTR_FRAME_SIZE
	.align		4
.L_20:
        /*0078*/ 	.byte	0x04, 0x11
        /*007a*/ 	.short	(.L_22 - .L_21)
	.align		4
.L_21:
        /*007c*/ 	.word	index@(_Z27roi_pooling_fill_gpu_kerneliiiiPKfPiPfS1_S2_)
        /*0080*/ 	.word	0x00000000


	//----- nvinfo : EIATTR_REGCOUNT
	.align		4
.L_22:
        /*0084*/ 	.byte	0x04, 0x2f
        /*0086*/ 	.short	(.L_24 - .L_23)
	.align		4
.L_23:
        /*0088*/ 	.word	index@(_Z27roi_pooling_grad_gpu_kerneliiiiPKiPKfS2_Pf)
        /*008c*/ 	.word	0x00000016


	//----- nvinfo : EIATTR_FRAME_SIZE
	.align		4
.L_24:
        /*0090*/ 	.byte	0x04, 0x11
        /*0092*/ 	.short	(.L_26 - .L_25)
	.align		4
.L_25:
        /*0094*/ 	.word	index@(_Z27roi_pooling_grad_gpu_kerneliiiiPKiPKfS2_Pf)
        /*0098*/ 	.word	0x00000000


	//----- nvinfo : EIATTR_MIN_STACK_SIZE
	.align		4
.L_26:
        /*009c*/ 	.byte	0x04, 0x12
        /*009e*/ 	.short	(.L_28 - .L_27)
	.align		4
.L_27:
        /*00a0*/ 	.word	index@(_Z27roi_pooling_grad_gpu_kerneliiiiPKiPKfS2_Pf)
        /*00a4*/ 	.word	0x00000000


	//----- nvinfo : EIATTR_MIN_STACK_SIZE
	.align		4
.L_28:
        /*00a8*/ 	.byte	0x04, 0x12
        /*00aa*/ 	.short	(.L_30 - .L_29)
	.align		4
.L_29:
        /*00ac*/ 	.word	index@(_Z27roi_pooling_fill_gpu_kerneliiiiPKfPiPfS1_S2_)
        /*00b0*/ 	.word	0x00000000


	//----- nvinfo : EIATTR_MIN_STACK_SIZE
	.align		4
.L_30:
        /*00b4*/ 	.byte	0x04, 0x12
        /*00b6*/ 	.short	(.L_32 - .L_31)
	.align		4
.L_31:
        /*00b8*/ 	.word	index@(_Z31roi_pooling_register_gpu_kerneliiiiiPKfS0_PKiPiS3_S3_S3_Pf)
        /*00bc*/ 	.word	0x00000000


	//----- nvinfo : EIATTR_MIN_STACK_SIZE
	.align		4
.L_32:
        /*00c0*/ 	.byte	0x04, 0x12
        /*00c2*/ 	.short	(.L_34 - .L_33)
	.align		4
.L_33:
        /*00c4*/ 	.word	index@(_Z22output_init_gpu_kerneliiiifPfPi)
        /*00c8*/ 	.word	0x00000000
.L_34:


//--------------------- .nv.compat                --------------------------
	.section	.nv.compat,"",@"SHT_CUDA_COMPAT_INFO"
	.align	4
        /*0000*/ 	.byte	0x02, 0x09, 0x00, 0x00, 0x02, 0x02, 0x01, 0x00, 0x02, 0x05, 0x05, 0x00, 0x03, 0x07, 0x01, 0x01
        /*0010*/ 	.byte	0x02, 0x03, 0x00, 0x00, 0x02, 0x06, 0x01, 0x00, 0x04, 0x0b, 0x08, 0x00, 0x01, 0x00, 0x00, 0x00
        /*0020*/ 	.byte	0x00, 0x00, 0x00, 0x00


//--------------------- .nv.info._Z27roi_pooling_grad_gpu_kerneliiiiPKiPKfS2_Pf --------------------------
	.section	.nv.info._Z27roi_pooling_grad_gpu_kerneliiiiPKiPKfS2_Pf,"",@"SHT_CUDA_INFO"
	.sectionflags	@""
	.align	4


	//----- nvinfo : EIATTR_CUDA_API_VERSION
	.align		4
        /*0000*/ 	.byte	0x04, 0x37
        /*0002*/ 	.short	(.L_36 - .L_35)
.L_35:
        /*0004*/ 	.word	0x00000082


	//----- nvinfo : EIATTR_KPARAM_INFO
	.align		4
.L_36:
        /*0008*/ 	.byte	0x04, 0x17
        /*000a*/ 	.short	(.L_38 - .L_37)
.L_37:
        /*000c*/ 	.word	0x00000000
        /*0010*/ 	.short	0x0007
        /*0012*/ 	.short	0x0028
        /*0014*/ 	.byte	0x00, 0xf5, 0x21, 0x00


	//----- nvinfo : EIATTR_KPARAM_INFO
	.align		4
.L_38:
        /*0018*/ 	.byte	0x04, 0x17
        /*001a*/ 	.short	(.L_40 - .L_39)
.L_39:
        /*001c*/ 	.word	0x00000000
        /*0020*/ 	.short	0x0006
        /*0022*/ 	.short	0x0020
        /*0024*/ 	.byte	0x00, 0xf5, 0x21, 0x00


	//----- nvinfo : EIATTR_KPARAM_INFO
	.align		4
.L_40:
        /*0028*/ 	.byte	0x04, 0x17
        /*002a*/ 	.short	(.L_42 - .L_41)
.L_41:
        /*002c*/ 	.word	0x00000000
        /*0030*/ 	.short	0x0005
        /*0032*/ 	.short	0x0018
        /*0034*/ 	.byte	0x00, 0xf5, 0x21, 0x00


	//----- nvinfo : EIATTR_KPARAM_INFO
	.align		4
.L_42:
        /*0038*/ 	.byte	0x04, 0x17
        /*003a*/ 	.short	(.L_44 - .L_43)
.L_43:
        /*003c*/ 	.word	0x00000000
        /*0040*/ 	.short	0x0004
        /*0042*/ 	.short	0x0010
        /*0044*/ 	.byte	0x00, 0xf5, 0x21, 0x00


	//----- nvinfo : EIATTR_KPARAM_INFO
	.align		4
.L_44:
        /*0048*/ 	.byte	0x04, 0x17
        /*004a*/ 	.short	(.L_46 - .L_45)
.L_45:
        /*004c*/ 	.word	0x00000000
        /*0050*/ 	.short	0x0003
        /*0052*/ 	.short	0x000c
        /*0054*/ 	.byte	0x00, 0xf0, 0x11, 0x00


	//----- nvinfo : EIATTR_KPARAM_INFO
	.align		4
.L_46:
        /*0058*/ 	.byte	0x04, 0x17
        /*005a*/ 	.short	(.L_48 - .L_47)
.L_47:
        /*005c*/ 	.word	0x00000000
        /*0060*/ 	.short	0x0002
        /*0062*/ 	.short	0x0008
        /*0064*/ 	.byte	0x00, 0xf0, 0x11, 0x00


	//----- nvinfo : EIATTR_KPARAM_INFO
	.align		4
.L_48:
        /*0068*/ 	.byte	0x04, 0x17
        /*006a*/ 	.short	(.L_50 - .L_49)
.L_49:
        /*006c*/ 	.word	0x00000000
        /*0070*/ 	.short	0x0001
        /*0072*/ 	.short	0x0004
        /*0074*/ 	.byte	0x00, 0xf0, 0x11, 0x00


	//----- nvinfo : EIATTR_KPARAM_INFO
	.align		4
.L_50:
        /*0078*/ 	.byte	0x04, 0x17
        /*007a*/ 	.short	(.L_52 - .L_51)
.L_51:
        /*007c*/ 	.word	0x00000000
        /*0080*/ 	.short	0x0000
        /*0082*/ 	.short	0x0000
        /*0084*/ 	.byte	0x00, 0xf0, 0x11, 0x00


	//----- nvinfo : EIATTR_SPARSE_MMA_MASK
	.align		4
.L_52:
        /*0088*/ 	.byte	0x03, 0x50
        /*008a*/ 	.short	0x0000


	//----- nvinfo : EIATTR_MAXREG_COUNT
	.align		4
        /*008c*/ 	.byte	0x03, 0x1b
        /*008e*/ 	.short	0x00ff


	//----- nvinfo : EIATTR_MERCURY_ISA_VERSION
	.align		4
        /*0090*/ 	.byte	0x03, 0x5f
        /*0092*/ 	.short	0x0101


	//----- nvinfo : EIATTR_VRC_CTA_INIT_COUNT
	.align		4
        /*0094*/ 	.byte	0x02, 0x4a
	.zero		1
	.zero		1


	//----- nvinfo : EIATTR_EXIT_INSTR_OFFSETS
	.align		4
        /*0098*/ 	.byte	0x04, 0x1c
        /*009a*/ 	.short	(.L_54 - .L_53)


	//   ....[0]....
.L_53:
        /*009c*/ 	.word	0x000000a0


	//   ....[1]....
        /*00a0*/ 	.word	0x00000cd0


	//----- nvinfo : EIATTR_CRS_STACK_SIZE
	.align		4
.L_54:
        /*00a4*/ 	.byte	0x04, 0x1e
        /*00a6*/ 	.short	(.L_56 - .L_55)
.L_55:
        /*00a8*/ 	.word	0x00000000


	//----- nvinfo : EIATTR_CBANK_PARAM_SIZE
	.align		4
.L_56:
        /*00ac*/ 	.byte	0x03, 0x19
        /*00ae*/ 	.short	0x0030


	//----- nvinfo : EIATTR_PARAM_CBANK
	.align		4
        /*00b0*/ 	.byte	0x04, 0x0a
        /*00b2*/ 	.short	(.L_58 - .L_57)
	.align		4
.L_57:
        /*00b4*/ 	.word	index@(.nv.constant0._Z27roi_pooling_grad_gpu_kerneliiiiPKiPKfS2_Pf)
        /*00b8*/ 	.short	0x0380
        /*00ba*/ 	.short	0x0030


	//----- nvinfo : EIATTR_SW_WAR
	.align		4
.L_58:
        /*00bc*/ 	.byte	0x04, 0x36
        /*00be*/ 	.short	(.L_60 - .L_59)
.L_59:
        /*00c0*/ 	.word	0x00000008
.L_60:


//--------------------- .nv.info._Z27roi_pooling_fill_gpu_kerneliiiiPKfPiPfS1_S2_ --------------------------
	.section	.nv.info._Z27roi_pooling_fill_gpu_kerneliiiiPKfPiPfS1_S2_,"",@"SHT_CUDA_INFO"
	.sectionflags	@""
	.align	4


	//----- nvinfo : EIATTR_CUDA_API_VERSION
	.align		4
        /*0000*/ 	.byte	0x04, 0x37
        /*0002*/ 	.short	(.L_62 - .L_61)
.L_61:
        /*0004*/ 	.word	0x00000082


	//----- nvinfo : EIATTR_KPARAM_INFO
	.align		4
.L_62:
        /*0008*/ 	.byte	0x04, 0x17
        /*000a*/ 	.short	(.L_64 - .L_63)
.L_63:
        /*000c*/ 	.word	0x00000000
        /*0010*/ 	.short	0x0008
        /*0012*/ 	.short	0x0030
        /*0014*/ 	.byte	0x00, 0xf5, 0x21, 0x00


	//----- nvinfo : EIATTR_KPARAM_INFO
	.align		4
.L_64:
        /*0018*/ 	.byte	0x04, 0x17
        /*001a*/ 	.short	(.L_66 - .L_65)
.L_65:
        /*001c*/ 	.word	0x00000000
        /*0020*/ 	.short	0x0007
        /*0022*/ 	.short	0x0028
        /*0024*/ 	.byte	0x00, 0xf5, 0x21, 0x00


	//----- nvinfo : EIATTR_KPARAM_INFO
	.align		4
.L_66:
        /*0028*/ 	.byte	0x04, 0x17
        /*002a*/ 	.short	(.L_68 - .L_67)
.L_67:
        /*002c*/ 	.word	0x00000000
        /*0030*/ 	.short	0x0006
        /*0032*/ 	.short	0x0020
        /*0034*/ 	.byte	0x00, 0xf5, 0x21, 0x00


	//----- nvinfo : EIATTR_KPARAM_INFO
	.align		4
.L_68:
        /*0038*/ 	.byte	0x04, 0x17
        /*003a*/ 	.short	(.L_70 - .L_69)
.L_69:
        /*003c*/ 	.word	0x00000000
        /*0040*/ 	.short	0x0005
        /*0042*/ 	.short	0x0018
        /*0044*/ 	.byte	0x00, 0xf5, 0x21, 0x00


	//----- nvinfo : EIATTR_KPARAM_INFO
	.align		4
.L_70:
        /*0048*/ 	.byte	0x04, 0x17
        /*004a*/ 	.short	(.L_72 - .L_71)
.L_71:
        /*004c*/ 	.word	0x00000000
        /*0050*/ 	.short	0x0004
        /*0052*/ 	.short	0x0010
        /*0054*/ 	.byte	0x00, 0xf5, 0x21, 0x00


	//----- nvinfo : EIATTR_KPARAM_INFO
	.align		4
.L_72:
        /*0058*/ 	.byte	0x04, 0x17
        /*005a*/ 	.short	(.L_74 - .L_73)
.L_73:
        /*005c*/ 	.word	0x00000000
        /*0060*/ 	.short	0x0003
        /*0062*/ 	.short	0x000c
        /*0064*/ 	.byte	0x00, 0xf0, 0x11, 0x00


	//----- nvinfo : EIATTR_KPARAM_INFO
	.align		4
.L_74:
        /*0068*/ 	.byte	0x04, 0x17
        /*006a*/ 	.short	(.L_76 - .L_75)
.L_75:
        /*006c*/ 	.word	0x00000000
        /*0070*/ 	.short	0x0002
        /*0072*/ 	.short	0x0008
        /*0074*/ 	.byte	0x00, 0xf0, 0x11, 0x00


	//----- nvinfo : EIATTR_KPARAM_INFO
	.align		4
.L_76:
        /*0078*/ 	.byte	0x04, 0x17
        /*007a*/ 	.short	(.L_78 - .L_77)
.L_77:
        /*007c*/ 	.word	0x00000000
        /*0080*/ 	.short	0x0001
        /*0082*/ 	.short	0x0004
        /*0084*/ 	.byte	0x00, 0xf0, 0x11, 0x00


	//----- nvinfo : EIATTR_KPARAM_INFO
	.align		4
.L_78:
        /*0088*/ 	.byte	0x04, 0x17
        /*008a*/ 	.short	(.L_80 - .L_79)
.L_79:
        /*008c*/ 	.word	0x00000000
        /*0090*/ 	.short	0x0000
        /*0092*/ 	.short	0x0000
        /*0094*/ 	.byte	0x00, 0xf0, 0x11, 0x00


	//----- nvinfo : EIATTR_SPARSE_MMA_MASK
	.align		4
.L_80:
        /*0098*/ 	.byte	0x03, 0x50
        /*009a*/ 	.short	0x0000


	//----- nvinfo : EIATTR_MAXREG_COUNT
	.align		4
        /*009c*/ 	.byte	0x03, 0x1b
        /*009e*/ 	.short	0x00ff


	//----- nvinfo : EIATTR_MERCURY_ISA_VERSION
	.align		4
        /*00a0*/ 	.byte	0x03, 0x5f
        /*00a2*/ 	.short	0x0101


	//----- nvinfo : EIATTR_VRC_CTA_INIT_COUNT
	.align		4
        /*00a4*/ 	.byte	0x02, 0x4a
	.zero		1
	.zero		1


	//----- nvinfo : EIATTR_EXIT_INSTR_OFFSETS
	.align		4
        /*00a8*/ 	.byte	0x04, 0x1c
        /*00aa*/ 	.short	(.L_82 - .L_81)


	//   ....[0]....
.L_81:
        /*00ac*/ 	.word	0x00000080


	//   ....[1]....
        /*00b0*/ 	.word	0x00000100


	//   ....[2]....
        /*00b4*/ 	.word	0x000010a0


	//   ....[3]....
        /*00b8*/ 	.word	0x000015e0


	//   ....[4]....
        /*00bc*/ 	.word	0x00001790


	//----- nvinfo : EIATTR_CRS_STACK_SIZE
	.align		4
.L_82:
        /*00c0*/ 	.byte	0x04, 0x1e
        /*00c2*/ 	.short	(.L_84 - .L_83)
.L_83:
        /*00c4*/ 	.word	0x00000000


	//----- nvinfo : EIATTR_CBANK_PARAM_SIZE
	.align		4
.L_84:
        /*00c8*/ 	.byte	0x03, 0x19
        /*00ca*/ 	.short	0x0038


	//----- nvinfo : EIATTR_PARAM_CBANK
	.align		4
        /*00cc*/ 	.byte	0x04, 0x0a
        /*00ce*/ 	.short	(.L_86 - .L_85)
	.align		4
.L_85:
        /*00d0*/ 	.word	index@(.nv.constant0._Z27roi_pooling_fill_gpu_kerneliiiiPKfPiPfS1_S2_)
        /*00d4*/ 	.short	0x0380
        /*00d6*/ 	.short	0x0038


	//----- nvinfo : EIATTR_SW_WAR
	.align		4
.L_86:
        /*00d8*/ 	.byte	0x04, 0x36
        /*00da*/ 	.short	(.L_88 - .L_87)
.L_87:
        /*00dc*/ 	.word	0x00000008
.L_88:


//--------------------- .nv.info._Z31roi_pooling_register_gpu_kerneliiiiiPKfS0_PKiPiS3_S3_S3_Pf --------------------------
	.section	.nv.info._Z31roi_pooling_register_gpu_kerneliiiiiPKfS0_PKiPiS3_S3_S3_Pf,"",@"SHT_CUDA_INFO"
	.sectionflags	@""
	.align	4


	//----- nvinfo : EIATTR_CUDA_API_VERSION
	.align		4
        /*0000*/ 	.byte	0x04, 0x37
        /*0002*/ 	.short	(.L_90 - .L_89)
.L_89:
        /*0004*/ 	.word	0x00000082


	//----- nvinfo : EIATTR_KPARAM_INFO
	.align		4
.L_90:
        /*0008*/ 	.byte	0x04, 0x17
        /*000a*/ 	.short	(.L_92 - .L_91)
.L_91:
        /*000c*/ 	.word	0x00000000
        /*0010*/ 	.short	0x000c
        /*0012*/ 	.short	0x0050
        /*0014*/ 	.byte	0x00, 0xf5, 0x21, 0x00


	//----- nvinfo : EIATTR_KPARAM_INFO
	.align		4
.L_92:
        /*0018*/ 	.byte	0x04, 0x17
        /*001a*/ 	.short	(.L_94 - .L_93)
.L_93:
        /*001c*/ 	.word	0x00000000
        /*0020*/ 	.short	0x000b
        /*0022*/ 	.short	0x0048
        /*0024*/ 	.byte	0x00, 0xf5, 0x21, 0x00


	//----- nvinfo : EIATTR_KPARAM_INFO
	.align		4
.L_94:
        /*0028*/ 	.byte	0x04, 0x17
        /*002a*/ 	.short	(.L_96 - .L_95)
.L_95:
        /*002c*/ 	.word	0x00000000
        /*0030*/ 	.short	0x000a
        /*0032*/ 	.short	0x0040
        /*0034*/ 	.byte	0x00, 0xf5, 0x21, 0x00


	//----- nvinfo : EIATTR_KPARAM_INFO
	.align		4
.L_96:
        /*0038*/ 	.byte	0x04, 0x17
        /*003a*/ 	.short	(.L_98 - .L_97)
.L_97:
        /*003c*/ 	.word	0x00000000
        /*0040*/ 	.short	0x0009
        /*0042*/ 	.short	0x0038
        /*0044*/ 	.byte	0x00, 0xf5, 0x21, 0x00


	//----- nvinfo : EIATTR_KPARAM_INFO
	.align		4
.L_98:
        /*0048*/ 	.byte	0x04, 0x17
        /*004a*/ 	.short	(.L_100 - .L_99)
.L_99:
        /*004c*/ 	.word	0x00000000
        /*0050*/ 	.short	0x0008
        /*0052*/ 	.short	0x0030
        /*0054*/ 	.byte	0x00, 0xf5, 0x21, 0x00


	//----- nvinfo : EIATTR_KPARAM_INFO
	.align		4
.L_100:
        /*0058*/ 	.byte	0x04, 0x17
        /*005a*/ 	.short	(.L_102 - .L_101)
.L_101:
        /*005c*/ 	.word	0x00000000
        /*0060*/ 	.short	0x0007
        /*0062*/ 	.short	0x0028
        /*0064*/ 	.byte	0x00, 0xf5, 0x21, 0x00


	//----- nvinfo : EIATTR_KPARAM_INFO
	.align		4
.L_102:
        /*0068*/ 	.byte	0x04, 0x17
        /*006a*/ 	.short	(.L_104 - .L_103)
.L_103:
        /*006c*/ 	.word	0x00000000
        /*0070*/ 	.short	0x0006
        /*0072*/ 	.short	0x0020
        /*0074*/ 	.byte	0x00, 0xf5, 0x21, 0x00


	//----- nvinfo : EIATTR_KPARAM_INFO
	.align		4
.L_104:
        /*0078*/ 	.byte	0x04, 0x17
        /*007a*/ 	.short	(.L_106 - .L_105)
.L_105:
        /*007c*/ 	.word	0x00000000
        /*0080*/ 	.short	0x0005
        /*0082*/ 	.short	0x0018
        /*0084*/ 	.byte	0x00, 0xf5, 0x21, 0x00


	//----- nvinfo : EIATTR_KPARAM_INFO
	.align		4
.L_106:
        /*0088*/ 	.byte	0x04, 0x17
        /*008a*/ 	.short	(.L_108 - .L_107)
.L_107:
        /*008c*/ 	.word	0x00000000
        /*0090*/ 	.short	0x0004
        /*0092*/ 	.short	0x0010
        /*0094*/ 	.byte	0x00, 0xf0, 0x11, 0x00


	//----- nvinfo : EIATTR_KPARAM_INFO
	.align		4
.L_108:
        /*0098*/ 	.byte	0x04, 0x17
        /*009a*/ 	.short	(.L_110 - .L_109)
.L_109:
        /*009c*/ 	.word	0x00000000
        /*00a0*/ 	.short	0x0003
        /*00a2*/ 	.short	0x000c
        /*00a4*/ 	.byte	0x00, 0xf0, 0x11, 0x00


	//----- nvinfo : EIATTR_KPARAM_INFO
	.align		4
.L_110:
        /*00a8*/ 	.byte	0x04, 0x17
        /*00aa*/ 	.short	(.L_112 - .L_111)
.L_111:
        /*00ac*/ 	.word	0x00000000
        /*00b0*/ 	.short	0x0002
        /*00b2*/ 	.short	0x0008
        /*00b4*/ 	.byte	0x00, 0xf0, 0x11, 0x00


	//----- nvinfo : EIATTR_KPARAM_INFO
	.align		4
.L_112:
        /*00b8*/ 	.byte	0x04, 0x17
        /*00ba*/ 	.short	(.L_114 - .L_113)
.L_113:
        /*00bc*/ 	.word	0x00000000
        /*00c0*/ 	.short	0x0001
        /*00c2*/ 	.short	0x0004
        /*00c4*/ 	.byte	0x00, 0xf0, 0x11, 0x00


	//----- nvinfo : EIATTR_KPARAM_INFO
	.align		4
.L_114:
        /*00c8*/ 	.byte	0x04, 0x17
        /*00ca*/ 	.short	(.L_116 - .L_115)
.L_115:
        /*00cc*/ 	.word	0x00000000
        /*00d0*/ 	.short	0x0000
        /*00d2*/ 	.short	0x0000
        /*00d4*/ 	.byte	0x00, 0xf0, 0x11, 0x00


	//----- nvinfo : EIATTR_SPARSE_MMA_MASK
	.align		4
.L_116:
        /*00d8*/ 	.byte	0x03, 0x50
        /*00da*/ 	.short	0x0000


	//----- nvinfo : EIATTR_MAXREG_COUNT
	.align		4
        /*00dc*/ 	.byte	0x03, 0x1b
        /*00de*/ 	.short	0x00ff


	//----- nvinfo : EIATTR_MERCURY_ISA_VERSION
	.align		4
        /*00e0*/ 	.byte	0x03, 0x5f
        /*00e2*/ 	.short	0x0101


	//----- nvinfo : EIATTR_VRC_CTA_INIT_COUNT
	.align		4
        /*00e4*/ 	.byte	0x02, 0x4a
	.zero		1
	.zero		1


	//----- nvinfo : EIATTR_EXIT_INSTR_OFFSETS
	.align		4
        /*00e8*/ 	.byte	0x04, 0x1c
        /*00ea*/ 	.short	(.L_118 - .L_117)


	//   ....[0]....
.L_117:
        /*00ec*/ 	.word	0x000000c0


	//   ....[1]....
        /*00f0*/ 	.word	0x00000750


	//   ....[2]....
        /*00f4*/ 	.word	0x00003630


	//   ....[3]....
        /*00f8*/ 	.word	0x00003870


	//   ....[4]....
        /*00fc*/ 	.word	0x00003b10


	//----- nvinfo : EIATTR_CRS_STACK_SIZE
	.align		4
.L_118:
        /*0100*/ 	.byte	0x04, 0x1e
        /*0102*/ 	.short	(.L_120 - .L_119)
.L_119:
        /*0104*/ 	.word	0x00000000


	//----- nvinfo : EIATTR_CBANK_PARAM_SIZE
	.align		4
.L_120:
        /*0108*/ 	.byte	0x03, 0x19
        /*010a*/ 	.short	0x0058


	//----- nvinfo : EIATTR_PARAM_CBANK
	.align		4
        /*010c*/ 	.byte	0x04, 0x0a
        /*010e*/ 	.short	(.L_122 - .L_121)
	.align		4
.L_121:
        /*0110*/ 	.word	index@(.nv.constant0._Z31roi_pooling_register_gpu_kerneliiiiiPKfS0_PKiPiS3_S3_S3_Pf)
        /*0114*/ 	.short	0x0380
        /*0116*/ 	.short	0x0058


	//----- nvinfo : EIATTR_SW_WAR
	.align		4
.L_122:
        /*0118*/ 	.byte	0x04, 0x36
        /*011a*/ 	.short	(.L_124 - .L_123)
.L_123:
        /*011c*/ 	.word	0x00000008
.L_124:


//--------------------- .nv.info._Z22output_init_gpu_kerneliiiifPfPi --------------------------
	.section	.nv.info._Z22output_init_gpu_kerneliiiifPfPi,"",@"SHT_CUDA_INFO"
	.sectionflags	@""
	.align	4


	//----- nvinfo : EIATTR_CUDA_API_VERSION
	.align		4
        /*0000*/ 	.byte	0x04, 0x37
        /*0002*/ 	.short	(.L_126 - .L_125)
.L_125:
        /*0004*/ 	.word	0x00000082


	//----- nvinfo : EIATTR_KPARAM_INFO
	.align		4
.L_126:
        /*0008*/ 	.byte	0x04, 0x17
        /*000a*/ 	.short	(.L_128 - .L_127)
.L_127:
        /*000c*/ 	.word	0x00000000
        /*0010*/ 	.short	0x0006
        /*0012*/ 	.short	0x0020
        /*0014*/ 	.byte	0x00, 0xf5, 0x21, 0x00


	//----- nvinfo : EIATTR_KPARAM_INFO
	.align		4
.L_128:
        /*0018*/ 	.byte	0x04, 0x17
        /*001a*/ 	.short	(.L_130 - .L_129)
.L_129:
        /*001c*/ 	.word	0x00000000
        /*0020*/ 	.short	0x0005
        /*0022*/ 	.short	0x0018
        /*0024*/ 	.byte	0x00, 0xf5, 0x21, 0x00


	//----- nvinfo : EIATTR_KPARAM_INFO
	.align		4
.L_130:
        /*0028*/ 	.byte	0x04, 0x17
        /*002a*/ 	.short	(.L_132 - .L_131)
.L_131:
        /*002c*/ 	.word	0x00000000
        /*0030*/ 	.short	0x0004
        /*0032*/ 	.short	0x0010
        /*0034*/ 	.byte	0x00, 0xf0, 0x11, 0x00


	//----- nvinfo : EIATTR_KPARAM_INFO
	.align		4
.L_132:
        /*0038*/ 	.byte	0x04, 0x17
        /*003a*/ 	.short	(.L_134 - .L_133)
.L_133:
        /*003c*/ 	.word	0x00000000
        /*0040*/ 	.short	0x0003
        /*0042*/ 	.short	0x000c
        /*0044*/ 	.byte	0x00, 0xf0, 0x11, 0x00


	//----- nvinfo : EIATTR_KPARAM_INFO
	.align		4
.L_134:
        /*0048*/ 	.byte	0x04, 0x17
        /*004a*/ 	.short	(.L_136 - .L_135)
.L_135:
        /*004c*/ 	.word	0x00000000
        /*0050*/ 	.short	0x0002
        /*0052*/ 	.short	0x0008
        /*0054*/ 	.byte	0x00, 0xf0, 0x11, 0x00


	//----- nvinfo : EIATTR_KPARAM_INFO
	.align		4
.L_136:
        /*0058*/ 	.byte	0x04, 0x17
        /*005a*/ 	.short	(.L_138 - .L_137)
.L_137:
        /*005c*/ 	.word	0x00000000
        /*0060*/ 	.short	0x0001
        /*0062*/ 	.short	0x0004
        /*0064*/ 	.byte	0x00, 0xf0, 0x11, 0x00


	//----- nvinfo : EIATTR_KPARAM_INFO
	.align		4
.L_138:
        /*0068*/ 	.byte	0x04, 0x17
        /*006a*/ 	.short	(.L_140 - .L_139)
.L_139:
        /*006c*/ 	.word	0x00000000
        /*0070*/ 	.short	0x0000
        /*0072*/ 	.short	0x0000
        /*0074*/ 	.byte	0x00, 0xf0, 0x11, 0x00


	//----- nvinfo : EIATTR_SPARSE_MMA_MASK
	.align		4
.L_140:
        /*0078*/ 	.byte	0x03, 0x50
        /*007a*/ 	.short	0x0000


	//----- nvinfo : EIATTR_MAXREG_COUNT
	.align		4
        /*007c*/ 	.byte	0x03, 0x1b
        /*007e*/ 	.short	0x00ff


	//----- nvinfo : EIATTR_MERCURY_ISA_VERSION
	.align		4
        /*0080*/ 	.byte	0x03, 0x5f
        /*0082*/ 	.short	0x0101


	//----- nvinfo : EIATTR_VRC_CTA_INIT_COUNT
	.align		4
        /*0084*/ 	.byte	0x02, 0x4a
	.zero		1
	.zero		1


	//----- nvinfo : EIATTR_EXIT_INSTR_OFFSETS
	.align		4
        /*0088*/ 	.byte	0x04, 0x1c
        /*008a*/ 	.short	(.L_142 - .L_141)


	//   ....[0]....
.L_141:
        /*008c*/ 	.word	0x00000080


	//   ....[1]....
        /*0090*/ 	.word	0x000004b0


	//   ....[2]....
        /*0094*/ 	.word	0x00000680


	//   ....[3]....
        /*0098*/ 	.word	0x00000760


	//   ....[4]....
        /*009c*/ 	.word	0x00000820


	//   ....[5]....
        /*00a0*/ 	.word	0x00000880


	//----- nvinfo : EIATTR_CBANK_PARAM_SIZE
	.align		4
.L_142:
        /*00a4*/ 	.byte	0x03, 0x19
        /*00a6*/ 	.short	0x0028


	//----- nvinfo : EIATTR_PARAM_CBANK
	.align		4
        /*00a8*/ 	.byte	0x04, 0x0a
        /*00aa*/ 	.short	(.L_144 - .L_143)
	.align		4
.L_143:
        /*00ac*/ 	.word	index@(.nv.constant0._Z22output_init_gpu_kerneliiiifPfPi)
        /*00b0*/ 	.short	0x0380
        /*00b2*/ 	.short	0x0028


	//----- nvinfo : EIATTR_SW_WAR
	.align		4
.L_144:
        /*00b4*/ 	.byte	0x04, 0x36
        /*00b6*/ 	.short	(.L_146 - .L_145)
.L_145:
        /*00b8*/ 	.word	0x00000008
.L_146:


//--------------------- .nv.callgraph             --------------------------
	.section	.nv.callgraph,"",@"SHT_CUDA_CALLGRAPH"
	.align	4
	.sectionentsize	8
	.align		4
        /*0000*/ 	.word	0x00000000
	.align		4
        /*0004*/ 	.word	0xffffffff
	.align		4
        /*0008*/ 	.word	0x00000000
	.align		4
        /*000c*/ 	.word	0xfffffffe
	.align		4
        /*0010*/ 	.word	0x00000000
	.align		4
        /*0014*/ 	.word	0xfffffffd
	.align		4
        /*0018*/ 	.word	0x00000000
	.align		4
        /*001c*/ 	.word	0xfffffffc


//--------------------- .nv.constant4             --------------------------
	.section	.nv.constant4,"a",@progbits
	.align	8
	.align		8
.nv.constant4:
        /*0000*/ 	.dword	__cudart_i2opi_f


//--------------------- .text._Z27roi_pooling_grad_gpu_kerneliiiiPKiPKfS2_Pf --------------------------
	.section	.text._Z27roi_pooling_grad_gpu_kerneliiiiPKiPKfS2_Pf,"ax",@progbits
	.align	128
        .global         _Z27roi_pooling_grad_gpu_kerneliiiiPKiPKfS2_Pf
        .type           _Z27roi_pooling_grad_gpu_kerneliiiiPKiPKfS2_Pf,@function
        .size           _Z27roi_pooling_grad_gpu_kerneliiiiPKiPKfS2_Pf,(.L_x_140 - _Z27roi_pooling_grad_gpu_kerneliiiiPKiPKfS2_Pf)
        .other          _Z27roi_pooling_grad_gpu_kerneliiiiPKiPKfS2_Pf,@"STO_CUDA_ENTRY STV_DEFAULT"
_Z27roi_pooling_grad_gpu_kerneliiiiPKiPKfS2_Pf:
.text._Z27roi_pooling_grad_gpu_kerneliiiiPKiPKfS2_Pf:
[----:B------:R-:W-:Y:S01]  /*0000*/  LDC R1, c[0x0][0x37c] ;  /* 0x0000df00ff017b82 */ /* 0x000fe20000000800 */
[----:B------:R-:W0:Y:S07]  /*0010*/  S2R R0, SR_TID.X ;  /* 0x0000000000007919 */ /* 0x000e2e0000002100 */
[----:B------:R-:W0:Y:S01]  /*0020*/  S2UR UR6, SR_CTAID.X ;  /* 0x00000000000679c3 */ /* 0x000e220000002500 */
[----:B------:R-:W1:Y:S07]  /*0030*/  LDCU.64 UR4, c[0x0][0x380] ;  /* 0x00007000ff0477ac */ /* 0x000e6e0008000a00 */
[----:B------:R-:W0:Y:S08]  /*0040*/  LDC R3, c[0x0][0x360] ;  /* 0x0000d800ff037b82 */ /* 0x000e300000000800 */
[----:B------:R-:W2:Y:S01]  /*0050*/  LDC R2, c[0x0][0x38c] ;  /* 0x0000e300ff027b82 */ /* 0x000ea20000000800 */
[----:B-1----:R-:W-:Y:S01]  /*0060*/  UIMAD UR4, UR5, UR4, URZ ;  /* 0x00000004050472a4 */ /* 0x002fe2000f8e02ff */
[----:B0-----:R-:W-:Y:S01]  /*0070*/  IMAD R0, R3, UR6, R0 ;  /* 0x0000000603007c24 */ /* 0x001fe2000f8e0200 */
[----:B--2---:R-:W-:-:S04]  /*0080*/  ISETP.GE.AND P0, PT, R2, 0x1, PT ;  /* 0x000000010200780c */ /* 0x004fc80003f06270 */
[----:B------:R-:W-:-:S13]  /*0090*/  ISETP.GE.OR P0, PT, R0, UR4, !P0 ;  /* 0x0000000400007c0c */ /* 0x000fda000c706670 */
[----:B------:R-:W-:Y:S05]  /*00a0*/  @P0 EXIT ;  /* 0x000000000000094d */ /* 0x000fea0003800000 */
[----:B------:R-:W0:Y:S01]  /*00b0*/  LDCU UR13, c[0x0][0x388] ;  /* 0x00007100ff0d77ac */ /* 0x000e220008000800 */
[----:B------:R-:W1:Y:S01]  /*00c0*/  LDCU.64 UR4, c[0x0][0x3a0] ;  /* 0x00007400ff0477ac */ /* 0x000e620008000a00 */
[----:B------:R-:W2:Y:S01]  /*00d0*/  LDCU.64 UR14, c[0x0][0x358] ;  /* 0x00006b00ff0e77ac */ /* 0x000ea20008000a00 */
[----:B0-----:R-:W-:Y:S02]  /*00e0*/  ULOP3.LUT UR11, UR13, 0x7, URZ, 0xc0, !UPT ;  /* 0x000000070d0b7892 */ /* 0x001fe4000f8ec0ff */
[----:B------:R-:W-:Y:S01]  /*00f0*/  IMAD R2, R0, UR13, RZ ;  /* 0x0000000d00027c24 */ /* 0x000fe2000f8e02ff */
[----:B------:R-:W-:Y:S02]  /*0100*/  ULOP3.LUT UR6, UR13, 0x7ffffff0, URZ, 0xc0, !UPT ;  /* 0x7ffffff00d067892 */ /* 0x000fe4000f8ec0ff */
[----:B-1----:R-:W-:Y:S02]  /*0110*/  UIADD3 UR7, UP0, UPT, UR4, 0x20, URZ ;  /* 0x0000002004077890 */ /* 0x002fe4000ff1e0ff */
[----:B------:R-:W-:-:S02]  /*0120*/  UIADD3 UR4, UPT, UPT, UR11, -0x1, URZ ;  /* 0xffffffff0b047890 */ /* 0x000fc4000fffe0ff */
[----:B------:R-:W-:Y:S02]  /*0130*/  UIADD3.X UR8, UPT, UPT, URZ, UR5, URZ, UP0, !UPT ;  /* 0x00000005ff087290 */ /* 0x000fe400087fe4ff */
[----:B------:R-:W-:Y:S02]  /*0140*/  UISETP.GE.U32.AND UP0, UPT, UR4, 0x3, UPT ;  /* 0x000000030400788c */ /* 0x000fe4000bf06070 */
[----:B------:R-:W-:Y:S02]  /*0150*/  ULOP3.LUT UR10, UR13, 0xf, URZ, 0xc0, !UPT ;  /* 0x0000000f0d0a7892 */ /* 0x000fe4000f8ec0ff */
[----:B------:R-:W-:Y:S02]  /*0160*/  ULOP3.LUT UR12, UR13, 0x3, URZ, 0xc0, !UPT ;  /* 0x000000030d0c7892 */ /* 0x000fe4000f8ec0ff */
[----:B------:R-:W-:Y:S01]  /*0170*/  UIADD3 UR9, UPT, UPT, -UR6, URZ, URZ ;  /* 0x000000ff06097290 */ /* 0x000fe2000fffe1ff */
[----:B--2---:R-:W-:-:S11]  /*0180*/  UMOV UR4, URZ ;  /* 0x000000ff00047c82 */ /* 0x004fd60008000000 */
.L_x_6:
[----:B0-234-:R-:W0:Y:S08]  /*0190*/  LDC.64 R8, c[0x0][0x388] ;  /* 0x0000e200ff087b82 */ /* 0x01de300000000a00 */
[----:B-1----:R-:W1:Y:S08]  /*01a0*/  LDC.64 R4, c[0x0][0x390] ;  /* 0x0000e400ff047b82 */ /* 0x002e700000000a00 */
[----:B------:R-:W2:Y:S01]  /*01b0*/  LDC.64 R6, c[0x0][0x398] ;  /* 0x0000e600ff067b82 */ /* 0x000ea20000000a00 */
[----:B0----5:R-:W-:-:S04]  /*01c0*/  IMAD R3, R0, R9, UR4 ;  /* 0x0000000400037e24 */ /* 0x021fc8000f8e0209 */
[----:B-1----:R-:W-:-:S06]  /*01d0*/  IMAD.WIDE R4, R3, 0x4, R4 ;  /* 0x0000000403047825 */ /* 0x002fcc00078e0204 */
[----:B------:R-:W3:Y:S01]  /*01e0*/  LDG.E R5, desc[UR14][R4.64] ;  /* 0x0000000e04057981 */ /* 0x000ee2000c1e1900 */
[----:B------:R-:W-:Y:S01]  /*01f0*/  ISETP.GE.AND P0, PT, R8, 0x1, PT ;  /* 0x000000010800780c */ /* 0x000fe20003f06270 */
[----:B------:R-:W-:Y:S01]  /*0200*/  UIADD3 UR4, UPT, UPT, UR4, 0x1, URZ ;  /* 0x0000000104047890 */ /* 0x000fe2000fffe0ff */
[----:B------:R-:W-:Y:S01]  /*0210*/  BSSY.RECONVERGENT B0, `(.L_x_0) ;  /* 0x00000aa000007945 */ /* 0x000fe20003800200 */
[----:B--2---:R-:W-:-:S04]  /*0220*/  IMAD.WIDE R6, R3, 0x4, R6 ;  /* 0x0000000403067825 */ /* 0x004fc800078e0206 */
[----:B------:R-:W-:Y:S02]  /*0230*/  ISETP.NE.AND P1, PT, R9, UR4, PT ;  /* 0x0000000409007c0c */ /* 0x000fe4000bf25270 */
[----:B---3--:R-:W-:-:S13]  /*0240*/  ISETP.LT.OR P0, PT, R5, RZ, !P0 ;  /* 0x000000ff0500720c */ /* 0x008fda0004701670 */
[----:B------:R-:W-:Y:S05]  /*0250*/  @P0 BRA `(.L_x_1) ;  /* 0x0000000800940947 */ /* 0x000fea0003800000 */
[----:B------:R0:W5:Y:S01]  /*0260*/  LDG.E R3, desc[UR14][R6.64] ;  /* 0x0000000e06037981 */ /* 0x000162000c1e1900 */
[----:B------:R-:W-:Y:S01]  /*0270*/  ISETP.GE.U32.AND P0, PT, R8, 0x10, PT ;  /* 0x000000100800780c */ /* 0x000fe20003f06070 */
[----:B------:R-:W-:Y:S01]  /*0280*/  UMOV UR5, URZ ;  /* 0x000000ff00057c82 */ /* 0x000fe20008000000 */
[----:B------:R-:W-:-:S11]  /*0290*/  IMAD R4, R5, R8, RZ ;  /* 0x0000000805047224 */ /* 0x000fd600078e02ff */
[----:B0-----:R-:W-:Y:S05]  /*02a0*/  @!P0 BRA `(.L_x_2) ;  /* 0x0000000400088947 */ /* 0x001fea0003800000 */
[----:B------:R-:W0:Y:S01]  /*02b0*/  LDC.64 R6, c[0x0][0x3a8] ;  /* 0x0000ea00ff067b82 */ /* 0x000e220000000a00 */
[----:B------:R-:W-:Y:S01]  /*02c0*/  MOV R5, R2 ;  /* 0x0000000200057202 */ /* 0x000fe20000000f00 */
[----:B------:R-:W-:Y:S01]  /*02d0*/  UMOV UR5, UR9 ;  /* 0x0000000900057c82 */ /* 0x000fe20008000000 */
[----:B0-----:R-:W-:-:S03]  /*02e0*/  IMAD.WIDE.U32 R6, R4, 0x4, R6 ;  /* 0x0000000404067825 */ /* 0x001fc600078e0006 */
[----:B------:R-:W-:-:S04]  /*02f0*/  IADD3 R10, P0, PT, R6, 0x20, RZ ;  /* 0x00000020060a7810 */ /* 0x000fc80007f1e0ff */
[----:B------:R-:W-:-:S09]  /*0300*/  IADD3.X R19, PT, PT, RZ, R7, RZ, P0, !PT ;  /* 0x00000007ff137210 */ /* 0x000fd200007fe4ff */
.L_x_3:
[----:B------:R-:W-:Y:S02]  /*0310*/  MOV R6, UR7 ;  /* 0x0000000700067c02 */ /* 0x000fe40008000f00 */
[----:B------:R-:W-:-:S03]  /*0320*/  MOV R7, UR8 ;  /* 0x0000000800077c02 */ /* 0x000fc60008000f00 */
[----:B------:R-:W-:-:S05]  /*0330*/  IMAD.WIDE R6, R5, 0x4, R6 ;  /* 0x0000000405067825 */ /* 0x000fca00078e0206 */
[----:B0-----:R-:W2:Y:S01]  /*0340*/  LDG.E R8, desc[UR14][R6.64+-0x20] ;  /* 0xffffe00e06087981 */ /* 0x001ea2000c1e1900 */
[----:B------:R-:W-:Y:S01]  /*0350*/  MOV R9, R19 ;  /* 0x0000001300097202 */ /* 0x000fe20000000f00 */
[----:B--2--5:R-:W-:Y:S01]  /*0360*/  FMUL R11, R3, R8 ;  /* 0x00000008030b7220 */ /* 0x024fe20000400000 */
[----:B------:R-:W-:-:S05]  /*0370*/  MOV R8, R10 ;  /* 0x0000000a00087202 */ /* 0x000fca0000000f00 */
[----:B------:R0:W-:Y:S04]  /*0380*/  REDG.E.ADD.F32.FTZ.RN.STRONG.GPU desc[UR14][R8.64+-0x20], R11 ;  /* 0xffffe00b080079a6 */ /* 0x0001e8000c12f30e */
[----:B------:R-:W2:Y:S02]  /*0390*/  LDG.E R10, desc[UR14][R6.64+-0x1c] ;  /* 0xffffe40e060a7981 */ /* 0x000ea4000c1e1900 */
[----:B--2---:R-:W-:-:S05]  /*03a0*/  FMUL R13, R3, R10 ;  /* 0x0000000a030d7220 */ /* 0x004fca0000400000 */
[----:B------:R1:W-:Y:S04]  /*03b0*/  REDG.E.ADD.F32.FTZ.RN.STRONG.GPU desc[UR14][R8.64+-0x1c], R13 ;  /* 0xffffe40d080079a6 */ /* 0x0003e8000c12f30e */
[----:B------:R-:W2:Y:S02]  /*03c0*/  LDG.E R10, desc[UR14][R6.64+-0x18] ;  /* 0xffffe80e060a7981 */ /* 0x000ea4000c1e1900 */
[----:B--2---:R-:W-:-:S05]  /*03d0*/  FMUL R15, R3, R10 ;  /* 0x0000000a030f7220 */ /* 0x004fca0000400000 */
[----:B------:R2:W-:Y:S04]  /*03e0*/  REDG.E.ADD.F32.FTZ.RN.STRONG.GPU desc[UR14][R8.64+-0x18], R15 ;  /* 0xffffe80f080079a6 */ /* 0x0005e8000c12f30e */
[----:B------:R-:W3:Y:S02]  /*03f0*/  LDG.E R10, desc[UR14][R6.64+-0x14] ;  /* 0xffffec0e060a7981 */ /* 0x000ee4000c1e1900 */
[----:B---3--:R-:W-:-:S05]  /*0400*/  FMUL R17, R3, R10 ;  /* 0x0000000a03117220 */ /* 0x008fca0000400000 */
[----:B------:R3:W-:Y:S04]  /*0410*/  REDG.E.ADD.F32.FTZ.RN.STRONG.GPU desc[UR14][R8.64+-0x14], R17 ;  /* 0xffffec11080079a6 */ /* 0x0007e8000c12f30e */
[----:B------:R-:W0:Y:S02]  /*0420*/  LDG.E R10, desc[UR14][R6.64+-0x10] ;  /* 0xfffff00e060a7981 */ /* 0x000e24000c1e1900 */
[----:B0-----:R-:W-:-:S05]  /*0430*/  FMUL R11, R3, R10 ;  /* 0x0000000a030b7220 */ /* 0x001fca0000400000 */
[----:B------:R0:W-:Y:S04]  /*0440*/  REDG.E.ADD.F32.FTZ.RN.STRONG.GPU desc[UR14][R8.64+-0x10], R11 ;  /* 0xfffff00b080079a6 */ /* 0x0001e8000c12f30e */
[----:B------:R-:W1:Y:S02]  /*0450*/  LDG.E R10, desc[UR14][R6.64+-0xc] ;  /* 0xfffff40e060a7981 */ /* 0x000e64000c1e1900 */
[----:B-1----:R-:W-:-:S05]  /*0460*/  FMUL R13, R3, R10 ;  /* 0x0000000a030d7220 */ /* 0x002fca0000400000 */
        /* <DEDUP_REMOVED lines=28> */
[----:B------:R-:W3:Y:S01]  /*0630*/  LDG.E R10, desc[UR14][R6.64+0x1c] ;  /* 0x00001c0e060a7981 */ /* 0x000ee2000c1e1900 */
[----:B------:R-:W-:-:S04]  /*0640*/  UIADD3 UR5, UPT, UPT, UR5, 0x10, URZ ;  /* 0x0000001005057890 */ /* 0x000fc8000fffe0ff */
[----:B------:R-:W-:Y:S01]  /*0650*/  UISETP.NE.AND UP1, UPT, UR5, URZ, UPT ;  /* 0x000000ff0500728c */ /* 0x000fe2000bf25270 */
[----:B---3--:R-:W-:-:S05]  /*0660*/  FMUL R17, R3, R10 ;  /* 0x0000000a03117220 */ /* 0x008fca0000400000 */
[----:B------:R0:W-:Y:S01]  /*0670*/  REDG.E.ADD.F32.FTZ.RN.STRONG.GPU desc[UR14][R8.64+0x1c], R17 ;  /* 0x00001c11080079a6 */ /* 0x0001e2000c12f30e */
[----:B------:R-:W-:Y:S02]  /*0680*/  IADD3 R10, P0, PT, R8, 0x40, RZ ;  /* 0x00000040080a7810 */ /* 0x000fe40007f1e0ff */
[----:B------:R-:W-:Y:S02]  /*0690*/  IADD3 R5, PT, PT, R5, 0x10, RZ ;  /* 0x0000001005057810 */ /* 0x000fe40007ffe0ff */
[----:B------:R-:W-:Y:S01]  /*06a0*/  IADD3.X R19, PT, PT, RZ, R9, RZ, P0, !PT ;  /* 0x00000009ff137210 */ /* 0x000fe200007fe4ff */
[----:B------:R-:W-:Y:S08]  /*06b0*/  BRA.U UP1, `(.L_x_3) ;  /* 0xfffffffd01147547 */ /* 0x000ff0000b83ffff */
[----:B------:R-:W-:-:S05]  /*06c0*/  UMOV UR5, UR6 ;  /* 0x0000000600057c82 */ /* 0x000fca0008000000 */
.L_x_2:
[----:B------:R-:W-:-:S09]  /*06d0*/  UISETP.NE.AND UP1, UPT, UR10, URZ, UPT ;  /* 0x000000ff0a00728c */ /* 0x000fd2000bf25270 */
[----:B------:R-:W-:Y:S05]  /*06e0*/  BRA.U !UP1, `(.L_x_1) ;  /* 0x0000000509707547 */ /* 0x000fea000b800000 */
[----:B------:R-:W-:Y:S02]  /*06f0*/  UIADD3 UR13, UPT, UPT, UR10, -0x1, URZ ;  /* 0xffffffff0a0d7890 */ /* 0x000fe4000fffe0ff */
[----:B------:R-:W-:Y:S02]  /*0700*/  UISETP.NE.AND UP2, UPT, UR11, URZ, UPT ;  /* 0x000000ff0b00728c */ /* 0x000fe4000bf45270 */
[----:B------:R-:W-:-:S09]  /*0710*/  UISETP.GE.U32.AND UP1, UPT, UR13, 0x7, UPT ;  /* 0x000000070d00788c */ /* 0x000fd2000bf26070 */
[----:B------:R-:W-:Y:S05]  /*0720*/  BRA.U !UP1, `(.L_x_4) ;  /* 0x0000000109907547 */ /* 0x000fea000b800000 */
[----:B------:R-:W1:Y:S01]  /*0730*/  LDC.64 R6, c[0x0][0x3a0] ;  /* 0x0000e800ff067b82 */ /* 0x000e620000000a00 */
[----:B------:R-:W-:Y:S01]  /*0740*/  IADD3 R5, PT, PT, R2, UR5, RZ ;  /* 0x0000000502057c10 */ /* 0x000fe2000fffe0ff */
[----:B------:R-:W2:Y:S06]  /*0750*/  LDCU.64 UR16, c[0x0][0x3a8] ;  /* 0x00007500ff1077ac */ /* 0x000eac0008000a00 */
[----:B0-----:R-:W0:Y:S01]  /*0760*/  LDC.64 R10, c[0x0][0x3a8] ;  /* 0x0000ea00ff0a7b82 */ /* 0x001e220000000a00 */
[----:B-1----:R-:W-:-:S05]  /*0770*/  IMAD.WIDE R6, R5, 0x4, R6 ;  /* 0x0000000405067825 */ /* 0x002fca00078e0206 */
[----:B------:R-:W3:Y:S01]  /*0780*/  LDG.E R8, desc[UR14][R6.64] ;  /* 0x0000000e06087981 */ /* 0x000ee2000c1e1900 */
[----:B------:R-:W-:-:S05]  /*0790*/  IADD3 R5, PT, PT, R4, UR5, RZ ;  /* 0x0000000504057c10 */ /* 0x000fca000fffe0ff */
[----:B0-----:R-:W-:-:S04]  /*07a0*/  IMAD.WIDE.U32 R10, R5, 0x4, R10 ;  /* 0x00000004050a7825 */ /* 0x001fc800078e000a */
[----:B---3-5:R-:W-:-:S05]  /*07b0*/  FMUL R5, R3, R8 ;  /* 0x0000000803057220 */ /* 0x028fca0000400000 */
[----:B------:R0:W-:Y:S04]  /*07c0*/  REDG.E.ADD.F32.FTZ.RN.STRONG.GPU desc[UR14][R10.64], R5 ;  /* 0x000000050a0079a6 */ /* 0x0001e8000c12f30e */
[----:B------:R-:W3:Y:S01]  /*07d0*/  LDG.E R12, desc[UR14][R6.64+0x4] ;  /* 0x0000040e060c7981 */ /* 0x000ee2000c1e1900 */
[----:B------:R-:W-:-:S04]  /*07e0*/  IADD3 R9, P0, PT, R4, UR5, RZ ;  /* 0x0000000504097c10 */ /* 0x000fc8000ff1e0ff */
[----:B------:R-:W-:Y:S02]  /*07f0*/  IADD3.X R14, PT, PT, RZ, RZ, RZ, P0, !PT ;  /* 0x000000ffff0e7210 */ /* 0x000fe400007fe4ff */
[----:B--2---:R-:W-:-:S04]  /*0800*/  LEA R8, P0, R9, UR16, 0x2 ;  /* 0x0000001009087c11 */ /* 0x004fc8000f8010ff */
[----:B------:R-:W-:Y:S01]  /*0810*/  LEA.HI.X R9, R9, UR17, R14, 0x2, P0 ;  /* 0x0000001109097c11 */ /* 0x000fe200080f140e */
[----:B---3--:R-:W-:-:S05]  /*0820*/  FMUL R13, R3, R12 ;  /* 0x0000000c030d7220 */ /* 0x008fca0000400000 */
[----:B------:R1:W-:Y:S04]  /*0830*/  REDG.E.ADD.F32.FTZ.RN.STRONG.GPU desc[UR14][R8.64+0x4], R13 ;  /* 0x0000040d080079a6 */ /* 0x0003e8000c12f30e */
[----:B------:R-:W2:Y:S02]  /*0840*/  LDG.E R12, desc[UR14][R6.64+0x8] ;  /* 0x0000080e060c7981 */ /* 0x000ea4000c1e1900 */
[----:B--2---:R-:W-:-:S05]  /*0850*/  FMUL R15, R3, R12 ;  /* 0x0000000c030f7220 */ /* 0x004fca0000400000 */
[----:B------:R2:W-:Y:S04]  /*0860*/  REDG.E.ADD.F32.FTZ.RN.STRONG.GPU desc[UR14][R8.64+0x8], R15 ;  /* 0x0000080f080079a6 */ /* 0x0005e8000c12f30e */
[----:B0-----:R-:W3:Y:S02]  /*0870*/  LDG.E R10, desc[UR14][R6.64+0xc] ;  /* 0x00000c0e060a7981 */ /* 0x001ee4000c1e1900 */
[----:B---3--:R-:W-:-:S05]  /*0880*/  FMUL R5, R3, R10 ;  /* 0x0000000a03057220 */ /* 0x008fca0000400000 */
[----:B------:R0:W-:Y:S04]  /*0890*/  REDG.E.ADD.F32.FTZ.RN.STRONG.GPU desc[UR14][R8.64+0xc], R5 ;  /* 0x00000c05080079a6 */ /* 0x0001e8000c12f30e */
[----:B------:R-:W3:Y:S02]  /*08a0*/  LDG.E R10, desc[UR14][R6.64+0x10] ;  /* 0x0000100e060a7981 */ /* 0x000ee4000c1e1900 */
[----:B---3--:R-:W-:-:S05]  /*08b0*/  FMUL R11, R3, R10 ;  /* 0x0000000a030b7220 */ /* 0x008fca0000400000 */
[----:B------:R3:W-:Y:S04]  /*08c0*/  REDG.E.ADD.F32.FTZ.RN.STRONG.GPU desc[UR14][R8.64+0x10], R11 ;  /* 0x0000100b080079a6 */ /* 0x0007e8000c12f30e */
[----:B------:R-:W1:Y:S02]  /*08d0*/  LDG.E R10, desc[UR14][R6.64+0x14] ;  /* 0x0000140e060a7981 */ /* 0x000e64000c1e1900 */
[----:B-1----:R-:W-:-:S05]  /*08e0*/  FMUL R13, R3, R10 ;  /* 0x0000000a030d7220 */ /* 0x002fca0000400000 */
[----:B------:R3:W-:Y:S04]  /*08f0*/  REDG.E.ADD.F32.FTZ.RN.STRONG.GPU desc[UR14][R8.64+0x14], R13 ;  /* 0x0000140d080079a6 */ /* 0x0007e8000c12f30e */
[----:B------:R-:W2:Y:S02]  /*0900*/  LDG.E R10, desc[UR14][R6.64+0x18] ;  /* 0x0000180e060a7981 */ /* 0x000ea4000c1e1900 */
[----:B--2---:R-:W-:-:S05]  /*0910*/  FMUL R15, R3, R10 ;  /* 0x0000000a030f7220 */ /* 0x004fca0000400000 */
[----:B------:R3:W-:Y:S04]  /*0920*/  REDG.E.ADD.F32.FTZ.RN.STRONG.GPU desc[UR14][R8.64+0x18], R15 ;  /* 0x0000180f080079a6 */ /* 0x0007e8000c12f30e */
[----:B------:R-:W0:Y:S02]  /*0930*/  LDG.E R10, desc[UR14][R6.64+0x1c] ;  /* 0x00001c0e060a7981 */ /* 0x000e24000c1e1900 */
[----:B0-----:R-:W-:-:S05]  /*0940*/  FMUL R5, R3, R10 ;  /* 0x0000000a03057220 */ /* 0x001fca0000400000 */
[----:B------:R3:W-:Y:S01]  /*0950*/  REDG.E.ADD.F32.FTZ.RN.STRONG.GPU desc[UR14][R8.64+0x1c], R5 ;  /* 0x00001c05080079a6 */ /* 0x0007e2000c12f30e */
[----:B------:R-:W-:-:S12]  /*0960*/  UIADD3 UR5, UPT, UPT, UR5, 0x8, URZ ;  /* 0x0000000805057890 */ /* 0x000fd8000fffe0ff */
.L_x_4:
[----:B------:R-:W-:Y:S05]  /*0970*/  BRA.U !UP2, `(.L_x_1) ;  /* 0x000000010acc7547 */ /* 0x000fea000b800000 */
[----:B------:R-:W-:Y:S01]  /*0980*/  UISETP.NE.AND UP1, UPT, UR12, URZ, UPT ;  /* 0x000000ff0c00728c */ /* 0x000fe2000bf25270 */
[----:B------:R-:W-:Y:S10]  /*0990*/  BRA.U !UP0, `(.L_x_5) ;  /* 0x0000000108607547 */ /* 0x000ff4000b800000 */
[----:B------:R-:W1:Y:S01]  /*09a0*/  LDC.64 R6, c[0x0][0x3a0] ;  /* 0x0000e800ff067b82 */ /* 0x000e620000000a00 */
[----:B---3--:R-:W-:Y:S01]  /*09b0*/  IADD3 R5, PT, PT, R2, UR5, RZ ;  /* 0x0000000502057c10 */ /* 0x008fe2000fffe0ff */
        /* <DEDUP_REMOVED lines=18> */
[----:B0-----:R-:W2:Y:S02]  /*0ae0*/  LDG.E R8, desc[UR14][R6.64+0xc] ;  /* 0x00000c0e06087981 */ /* 0x001ea4000c1e1900 */
[----:B--2---:R-:W-:-:S05]  /*0af0*/  FMUL R5, R3, R8 ;  /* 0x0000000803057220 */ /* 0x004fca0000400000 */
[----:B------:R1:W-:Y:S01]  /*0b00*/  REDG.E.ADD.F32.FTZ.RN.STRONG.GPU desc[UR14][R10.64+0xc], R5 ;  /* 0x00000c050a0079a6 */ /* 0x0003e2000c12f30e */
[----:B------:R-:W-:-:S12]  /*0b10*/  UIADD3 UR5, UPT, UPT, UR5, 0x4, URZ ;  /* 0x0000000405057890 */ /* 0x000fd8000fffe0ff */
.L_x_5:
[----:B------:R-:W-:Y:S05]  /*0b20*/  BRA.U !UP1, `(.L_x_1) ;  /* 0x0000000109607547 */ /* 0x000fea000b800000 */
[----:B------:R-:W2:Y:S01]  /*0b30*/  LDC.64 R6, c[0x0][0x3a0] ;  /* 0x0000e800ff067b82 */ /* 0x000ea20000000a00 */
[----:B-1-3--:R-:W-:-:S07]  /*0b40*/  IADD3 R5, PT, PT, R2, UR5, RZ ;  /* 0x0000000502057c10 */ /* 0x00afce000fffe0ff */
[----:B0-----:R-:W0:Y:S01]  /*0b50*/  LDC.64 R8, c[0x0][0x3a8] ;  /* 0x0000ea00ff087b82 */ /* 0x001e220000000a00 */
[----:B--2---:R-:W-:-:S05]  /*0b60*/  IMAD.WIDE R6, R5, 0x4, R6 ;  /* 0x0000000405067825 */ /* 0x004fca00078e0206 */
[----:B------:R-:W2:Y:S01]  /*0b70*/  LDG.E R10, desc[UR14][R6.64] ;  /* 0x0000000e060a7981 */ /* 0x000ea2000c1e1900 */
[----:B------:R-:W-:-:S05]  /*0b80*/  IADD3 R5, PT, PT, R4, UR5, RZ ;  /* 0x0000000504057c10 */ /* 0x000fca000fffe0ff */
[----:B0-----:R-:W-:Y:S01]  /*0b90*/  IMAD.WIDE.U32 R8, R5, 0x4, R8 ;  /* 0x0000000405087825 */ /* 0x001fe200078e0008 */
[----:B------:R-:W-:-:S03]  /*0ba0*/  UISETP.NE.AND UP1, UPT, UR12, 0x1, UPT ;  /* 0x000000010c00788c */ /* 0x000fc6000bf25270 */
[----:B--2--5:R-:W-:-:S05]  /*0bb0*/  FMUL R5, R3, R10 ;  /* 0x0000000a03057220 */ /* 0x024fca0000400000 */
[----:B------:R2:W-:Y:S01]  /*0bc0*/  REDG.E.ADD.F32.FTZ.RN.STRONG.GPU desc[UR14][R8.64], R5 ;  /* 0x00000005080079a6 */ /* 0x0005e2000c12f30e */
[----:B------:R-:W-:Y:S05]  /*0bd0*/  BRA.U !UP1, `(.L_x_1) ;  /* 0x0000000109347547 */ /* 0x000fea000b800000 */
[----:B--2---:R-:W2:Y:S01]  /*0be0*/  LDG.E R8, desc[UR14][R6.64+0x4] ;  /* 0x0000040e06087981 */ /* 0x004ea2000c1e1900 */
[----:B------:R-:W0:Y:S01]  /*0bf0*/  LDCU.64 UR16, c[0x0][0x3a8] ;  /* 0x00007500ff1077ac */ /* 0x000e220008000a00 */
[----:B------:R-:W-:-:S04]  /*0c00*/  IADD3 R5, P0, PT, R4, UR5, RZ ;  /* 0x0000000504057c10 */ /* 0x000fc8000ff1e0ff */
[----:B------:R-:W-:Y:S02]  /*0c10*/  IADD3.X R10, PT, PT, RZ, RZ, RZ, P0, !PT ;  /* 0x000000ffff0a7210 */ /* 0x000fe400007fe4ff */
[----:B0-----:R-:W-:-:S04]  /*0c20*/  LEA R4, P0, R5, UR16, 0x2 ;  /* 0x0000001005047c11 */ /* 0x001fc8000f8010ff */
[----:B------:R-:W-:Y:S01]  /*0c30*/  LEA.HI.X R5, R5, UR17, R10, 0x2, P0 ;  /* 0x0000001105057c11 */ /* 0x000fe200080f140a */
[----:B--2---:R-:W-:-:S05]  /*0c40*/  FMUL R9, R3, R8 ;  /* 0x0000000803097220 */ /* 0x004fca0000400000 */
[----:B------:R4:W-:Y:S01]  /*0c50*/  REDG.E.ADD.F32.FTZ.RN.STRONG.GPU desc[UR14][R4.64+0x4], R9 ;  /* 0x00000409040079a6 */ /* 0x0009e2000c12f30e */
[----:B------:R-:W-:-:S09]  /*0c60*/  UISETP.NE.AND UP1, UPT, UR12, 0x2, UPT ;  /* 0x000000020c00788c */ /* 0x000fd2000bf25270 */
[----:B------:R-:W-:Y:S05]  /*0c70*/  BRA.U !UP1, `(.L_x_1) ;  /* 0x00000001090c7547 */ /* 0x000fea000b800000 */
[----:B------:R-:W2:Y:S02]  /*0c80*/  LDG.E R6, desc[UR14][R6.64+0x8] ;  /* 0x0000080e06067981 */ /* 0x000ea4000c1e1900 */
[----:B--2---:R-:W-:-:S05]  /*0c90*/  FMUL R3, R3, R6 ;  /* 0x0000000603037220 */ /* 0x004fca0000400000 */
[----:B------:R0:W-:Y:S02]  /*0ca0*/  REDG.E.ADD.F32.FTZ.RN.STRONG.GPU desc[UR14][R4.64+0x8], R3 ;  /* 0x00000803040079a6 */ /* 0x0001e4000c12f30e */
.L_x_1:
[----:B------:R-:W-:Y:S05]  /*0cb0*/  BSYNC.RECONVERGENT B0 ;  /* 0x0000000000007941 */ /* 0x000fea0003800200 */
.L_x_0:
[----:B------:R-:W-:Y:S05]  /*0cc0*/  @P1 BRA `(.L_x_6) ;  /* 0xfffffff400301947 */ /* 0x000fea000383ffff */
[----:B------:R-:W-:Y:S05]  /*0cd0*/  EXIT ;  /* 0x000000000000794d */ /* 0x000fea0003800000 */
.L_x_7:
[----:B------:R-:W-:-:S00]  /*0ce0*/  BRA `(.L_x_7) ;  /* 0xfffffffc00fc7947 */ /* 0x000fc0000383ffff */
[----:B------:R-:W-:-:S00]  /*0cf0*/  NOP ;  /* 0x0000000000007918 */ /* 0x000fc00000000000 */
        /* <DEDUP_REMOVED lines=8> */
.L_x_140:


//--------------------- .text._Z27roi_pooling_fill_gpu_kerneliiiiPKfPiPfS1_S2_ --------------------------
	.section	.text._Z27roi_pooling_fill_gpu_kerneliiiiPKfPiPfS1_S2_,"ax",@progbits
	.align	128
        .global         _Z27roi_pooling_fill_gpu_kerneliiiiPKfPiPfS1_S2_
        .type           _Z27roi_pooling_fill_gpu_kerneliiiiPKfPiPfS1_S2_,@function
        .size           _Z27roi_pooling_fill_gpu_kerneliiiiPKfPiPfS1_S2_,(.L_x_135 - _Z27roi_pooling_fill_gpu_kerneliiiiPKfPiPfS1_S2_)
        .other          _Z27roi_pooling_fill_gpu_kerneliiiiPKfPiPfS1_S2_,@"STO_CUDA_ENTRY STV_DEFAULT"
_Z27roi_pooling_fill_gpu_kerneliiiiPKfPiPfS1_S2_:
.text._Z27roi_pooling_fill_gpu_kerneliiiiPKfPiPfS1_S2_:
[----:B------:R-:W-:Y:S01]  /*0000*/  LDC R1, c[0x0][0x37c] ;  /* 0x0000df00ff017b82 */ /* 0x000fe20000000800 */
[----:B------:R-:W0:Y:S07]  /*0010*/  S2R R2, SR_TID.X ;  /* 0x0000000000027919 */ /* 0x000e2e0000002100 */
[----:B------:R-:W0:Y:S01]  /*0020*/  S2UR UR6, SR_CTAID.X ;  /* 0x00000000000679c3 */ /* 0x000e220000002500 */
[----:B------:R-:W1:Y:S07]  /*0030*/  LDCU.64 UR4, c[0x0][0x380] ;  /* 0x00007000ff0477ac */ /* 0x000e6e0008000a00 */
[----:B------:R-:W0:Y:S01]  /*0040*/  LDC R3, c[0x0][0x360] ;  /* 0x0000d800ff037b82 */ /* 0x000e220000000800 */
[----:B-1----:R-:W-:Y:S01]  /*0050*/  UIMAD UR4, UR5, UR4, URZ ;  /* 0x00000004050472a4 */ /* 0x002fe2000f8e02ff */
[----:B0-----:R-:W-:-:S05]  /*0060*/  IMAD R2, R3, UR6, R2 ;  /* 0x0000000603027c24 */ /* 0x001fca000f8e0202 */
[----:B------:R-:W-:-:S13]  /*0070*/  ISETP.GE.AND P0, PT, R2, UR4, PT ;  /* 0x0000000402007c0c */ /* 0x000fda000bf06270 */
[----:B------:R-:W-:Y:S05]  /*0080*/  @P0 EXIT ;  /* 0x000000000000094d */ /* 0x000fea0003800000 */
[----:B------:R-:W0:Y:S01]  /*0090*/  LDC.64 R4, c[0x0][0x398] ;  /* 0x0000e600ff047b82 */ /* 0x000e220000000a00 */
[----:B------:R-:W1:Y:S01]  /*00a0*/  LDCU.64 UR6, c[0x0][0x358] ;  /* 0x00006b00ff0677ac */ /* 0x000e620008000a00 */
[----:B------:R-:W2:Y:S01]  /*00b0*/  LDCU UR4, c[0x0][0x38c] ;  /* 0x00007180ff0477ac */ /* 0x000ea20008000800 */
[----:B0-----:R-:W-:-:S06]  /*00c0*/  IMAD.WIDE R4, R2, 0x4, R4 ;  /* 0x0000000402047825 */ /* 0x001fcc00078e0204 */
[----:B-1----:R-:W2:Y:S02]  /*00d0*/  LDG.E R4, desc[UR6][R4.64] ;  /* 0x0000000604047981 */ /* 0x002ea4000c1e1900 */
[----:B--2---:R-:W-:-:S04]  /*00e0*/  VIMNMX R12, PT, PT, R4, UR4, PT ;  /* 0x00000004040c7c48 */ /* 0x004fc8000bfe0100 */
[----:B------:R-:W-:-:S13]  /*00f0*/  ISETP.GE.AND P0, PT, R12, 0x1, PT ;  /* 0x000000010c00780c */ /* 0x000fda0003f06270 */
[----:B------:R-:W-:Y:S05]  /*0100*/  @!P0 EXIT ;  /* 0x000000000000894d */ /* 0x000fea0003800000 */
[C---:B------:R-:W-:Y:S01]  /*0110*/  ISETP.GE.U32.AND P0, PT, R12.reuse, 0x10, PT ;  /* 0x000000100c00780c */ /* 0x040fe20003f06070 */
[----:B------:R-:W-:Y:S01]  /*0120*/  BSSY.RECONVERGENT B0, `(.L_x_8) ;  /* 0x000002f000007945 */ /* 0x000fe20003800200 */
[----:B------:R-:W-:Y:S01]  /*0130*/  LOP3.LUT R20, R12, 0xf, RZ, 0xc0, !PT ;  /* 0x0000000f0c147812 */ /* 0x000fe200078ec0ff */
[----:B------:R-:W-:Y:S01]  /*0140*/  HFMA2 R3, -RZ, RZ, 0, 0 ;  /* 0x00000000ff037431 */ /* 0x000fe200000001ff */
[----:B------:R-:W-:Y:S02]  /*0150*/  MOV R7, RZ ;  /* 0x000000ff00077202 */ /* 0x000fe40000000f00 */
[----:B------:R-:W-:-:S07]  /*0160*/  ISETP.NE.AND P1, PT, R20, RZ, PT ;  /* 0x000000ff1400720c */ /* 0x000fce0003f25270 */
[----:B------:R-:W-:Y:S06]  /*0170*/  @!P0 BRA `(.L_x_9) ;  /* 0x0000000000a48947 */ /* 0x000fec0003800000 */
[----:B------:R-:W-:Y:S01]  /*0180*/  LOP3.LUT R7, R12, 0x7ffffff0, RZ, 0xc0, !PT ;  /* 0x7ffffff00c077812 */ /* 0x000fe200078ec0ff */
[----:B------:R-:W-:Y:S01]  /*0190*/  IMAD.MOV.U32 R0, RZ, RZ, RZ ;  /* 0x000000ffff007224 */ /* 0x000fe200078e00ff */
[----:B------:R-:W-:-:S07]  /*01a0*/  MOV R3, RZ ;  /* 0x000000ff00037202 */ /* 0x000fce0000000f00 */
.L_x_10:
[----:B------:R-:W0:Y:S01]  /*01b0*/  LDC.64 R4, c[0x0][0x3b0] ;  /* 0x0000ec00ff047b82 */ /* 0x000e220000000a00 */
[----:B------:R-:W-:-:S04]  /*01c0*/  IMAD R9, R2, UR4, R0 ;  /* 0x0000000402097c24 */ /* 0x000fc8000f8e0200 */
[----:B0-----:R-:W-:-:S05]  /*01d0*/  IMAD.WIDE R4, R9, 0x4, R4 ;  /* 0x0000000409047825 */ /* 0x001fca00078e0204 */
[----:B------:R-:W2:Y:S04]  /*01e0*/  LDG.E R18, desc[UR6][R4.64] ;  /* 0x0000000604127981 */ /* 0x000ea8000c1e1900 */
[----:B------:R-:W3:Y:S04]  /*01f0*/  LDG.E R19, desc[UR6][R4.64+0x4] ;  /* 0x0000040604137981 */ /* 0x000ee8000c1e1900 */
[----:B------:R-:W4:Y:S04]  /*0200*/  LDG.E R21, desc[UR6][R4.64+0x8] ;  /* 0x0000080604157981 */ /* 0x000f28000c1e1900 */
[----:B------:R-:W5:Y:S04]  /*0210*/  LDG.E R23, desc[UR6][R4.64+0xc] ;  /* 0x00000c0604177981 */ /* 0x000f68000c1e1900 */
        /* <DEDUP_REMOVED lines=11> */
[----:B------:R-:W5:Y:S01]  /*02d0*/  LDG.E R17, desc[UR6][R4.64+0x3c] ;  /* 0x00003c0604117981 */ /* 0x000f62000c1e1900 */
[----:B------:R-:W-:-:S04]  /*02e0*/  IADD3 R0, PT, PT, R0, 0x10, RZ ;  /* 0x0000001000007810 */ /* 0x000fc80007ffe0ff */
[----:B------:R-:W-:Y:S01]  /*02f0*/  ISETP.NE.AND P0, PT, R0, R7, PT ;  /* 0x000000070000720c */ /* 0x000fe20003f05270 */
[----:B--2---:R-:W-:-:S04]  /*0300*/  FADD R18, R18, R3 ;  /* 0x0000000312127221 */ /* 0x004fc80000000000 */
[----:B---3--:R-:W-:-:S04]  /*0310*/  FADD R18, R18, R19 ;  /* 0x0000001312127221 */ /* 0x008fc80000000000 */
[----:B----4-:R-:W-:-:S04]  /*0320*/  FADD R18, R18, R21 ;  /* 0x0000001512127221 */ /* 0x010fc80000000000 */
[----:B-----5:R-:W-:-:S04]  /*0330*/  FADD R18, R18, R23 ;  /* 0x0000001712127221 */ /* 0x020fc80000000000 */
[----:B------:R-:W-:-:S04]  /*0340*/  FADD R18, R18, R25 ;  /* 0x0000001912127221 */ /* 0x000fc80000000000 */
        /* <DEDUP_REMOVED lines=10> */
[----:B------:R-:W-:Y:S01]  /*03f0*/  FADD R3, R8, R17 ;  /* 0x0000001108037221 */ /* 0x000fe20000000000 */
[----:B------:R-:W-:Y:S06]  /*0400*/  @P0 BRA `(.L_x_10) ;  /* 0xfffffffc00680947 */ /* 0x000fec000383ffff */
.L_x_9:
[----:B------:R-:W-:Y:S05]  /*0410*/  BSYNC.RECONVERGENT B0 ;  /* 0x0000000000007941 */ /* 0x000fea0003800200 */
.L_x_8:
[----:B------:R-:W-:Y:S04]  /*0420*/  BSSY.RECONVERGENT B0, `(.L_x_11) ;  /* 0x000003a000007945 */ /* 0x000fe80003800200 */
[----:B------:R-:W-:Y:S05]  /*0430*/  @!P1 BRA `(.L_x_12) ;  /* 0x0000000000e09947 */ /* 0x000fea0003800000 */
[----:B------:R-:W-:Y:S01]  /*0440*/  ISETP.GE.U32.AND P0, PT, R20, 0x8, PT ;  /* 0x000000081400780c */ /* 0x000fe20003f06070 */
[----:B------:R-:W-:Y:S01]  /*0450*/  BSSY.RECONVERGENT B1, `(.L_x_13) ;  /* 0x0000018000017945 */ /* 0x000fe20003800200 */
[----:B------:R-:W-:-:S04]  /*0460*/  LOP3.LUT R6, R12, 0x7, RZ, 0xc0, !PT ;  /* 0x000000070c067812 */ /* 0x000fc800078ec0ff */
[----:B------:R-:W-:-:S07]  /*0470*/  ISETP.NE.AND P1, PT, R6, RZ, PT ;  /* 0x000000ff0600720c */ /* 0x000fce0003f25270 */
[----:B------:R-:W-:Y:S06]  /*0480*/  @!P0 BRA `(.L_x_14) ;  /* 0x0000000000508947 */ /* 0x000fec0003800000 */
        /* <DEDUP_REMOVED lines=10> */
[----:B------:R-:W5:Y:S01]  /*0530*/  LDG.E R21, desc[UR6][R4.64+0x1c] ;  /* 0x00001c0604157981 */ /* 0x000f62000c1e1900 */
[----:B------:R-:W-:Y:S01]  /*0540*/  IADD3 R7, PT, PT, R7, 0x8, RZ ;  /* 0x0000000807077810 */ /* 0x000fe20007ffe0ff */
[----:B--2---:R-:W-:-:S04]  /*0550*/  FADD R0, R3, R0 ;  /* 0x0000000003007221 */ /* 0x004fc80000000000 */
[----:B---3--:R-:W-:-:S04]  /*0560*/  FADD R0, R0, R9 ;  /* 0x0000000900007221 */ /* 0x008fc80000000000 */
[----:B----4-:R-:W-:-:S04]  /*0570*/  FADD R0, R0, R11 ;  /* 0x0000000b00007221 */ /* 0x010fc80000000000 */
[----:B-----5:R-:W-:-:S04]  /*0580*/  FADD R0, R0, R13 ;  /* 0x0000000d00007221 */ /* 0x020fc80000000000 */
[----:B------:R-:W-:-:S04]  /*0590*/  FADD R0, R0, R15 ;  /* 0x0000000f00007221 */ /* 0x000fc80000000000 */
[----:B------:R-:W-:-:S04]  /*05a0*/  FADD R0, R0, R17 ;  /* 0x0000001100007221 */ /* 0x000fc80000000000 */
[----:B------:R-:W-:-:S04]  /*05b0*/  FADD R0, R0, R19 ;  /* 0x0000001300007221 */ /* 0x000fc80000000000 */
[----:B------:R-:W-:-:S07]  /*05c0*/  FADD R3, R0, R21 ;  /* 0x0000001500037221 */ /* 0x000fce0000000000 */
.L_x_14:
[----:B------:R-:W-:Y:S05]  /*05d0*/  BSYNC.RECONVERGENT B1 ;  /* 0x0000000000017941 */ /* 0x000fea0003800200 */
.L_x_13:
        /* <DEDUP_REMOVED lines=12> */
[----:B------:R-:W5:Y:S01]  /*06a0*/  LDG.E R13, desc[UR6][R4.64+0xc] ;  /* 0x00000c06040d7981 */ /* 0x000f62000c1e1900 */
[----:B------:R-:W-:Y:S01]  /*06b0*/  IADD3 R7, PT, PT, R7, 0x4, RZ ;  /* 0x0000000407077810 */ /* 0x000fe20007ffe0ff */
[----:B--2---:R-:W-:-:S04]  /*06c0*/  FADD R6, R3, R6 ;  /* 0x0000000603067221 */ /* 0x004fc80000000000 */
[----:B---3--:R-:W-:-:S04]  /*06d0*/  FADD R6, R6, R9 ;  /* 0x0000000906067221 */ /* 0x008fc80000000000 */
[----:B----4-:R-:W-:-:S04]  /*06e0*/  FADD R6, R6, R11 ;  /* 0x0000000b06067221 */ /* 0x010fc80000000000 */
[----:B-----5:R-:W-:-:S07]  /*06f0*/  FADD R3, R6, R13 ;  /* 0x0000000d06037221 */ /* 0x020fce0000000000 */
.L_x_16:
[----:B------:R-:W-:Y:S05]  /*0700*/  BSYNC.RECONVERGENT B1 ;  /* 0x0000000000017941 */ /* 0x000fea0003800200 */
.L_x_15:
[----:B------:R-:W-:Y:S05]  /*0710*/  @!P1 BRA `(.L_x_12) ;  /* 0x0000000000289947 */ /* 0x000fea0003800000 */
[----:B------:R-:W0:Y:S01]  /*0720*/  LDC.64 R8, c[0x0][0x3b0] ;  /* 0x0000ec00ff087b82 */ /* 0x000e220000000a00 */
[----:B------:R-:W-:-:S07]  /*0730*/  IMAD.MOV.U32 R11, RZ, RZ, RZ ;  /* 0x000000ffff0b7224 */ /* 0x000fce00078e00ff */
.L_x_17:
[----:B------:R-:W-:-:S04]  /*0740*/  IMAD R5, R2, UR4, R7 ;  /* 0x0000000402057c24 */ /* 0x000fc8000f8e0207 */
[----:B0-----:R-:W-:-:S06]  /*0750*/  IMAD.WIDE R4, R5, 0x4, R8 ;  /* 0x0000000405047825 */ /* 0x001fcc00078e0208 */
[----:B------:R-:W2:Y:S01]  /*0760*/  LDG.E R4, desc[UR6][R4.64] ;  /* 0x0000000604047981 */ /* 0x000ea2000c1e1900 */
[----:B------:R-:W-:Y:S02]  /*0770*/  IADD3 R11, PT, PT, R11, 0x1, RZ ;  /* 0x000000010b0b7810 */ /* 0x000fe40007ffe0ff */
[----:B------:R-:W-:Y:S02]  /*0780*/  IADD3 R7, PT, PT, R7, 0x1, RZ ;  /* 0x0000000107077810 */ /* 0x000fe40007ffe0ff */
[----:B------:R-:W-:Y:S01]  /*0790*/  ISETP.NE.AND P0, PT, R11, R0, PT ;  /* 0x000000000b00720c */ /* 0x000fe20003f05270 */
[----:B--2---:R-:W-:-:S12]  /*07a0*/  FADD R3, R4, R3 ;  /* 0x0000000304037221 */ /* 0x004fd80000000000 */
[----:B------:R-:W-:Y:S05]  /*07b0*/  @P0 BRA `(.L_x_17) ;  /* 0xfffffffc00e00947 */ /* 0x000fea000383ffff */
.L_x_12:
[----:B------:R-:W-:Y:S05]  /*07c0*/  BSYNC.RECONVERGENT B0 ;  /* 0x0000000000007941 */ /* 0x000fea0003800200 */
.L_x_11:
[----:B------:R-:W0:Y:S02]  /*07d0*/  LDC R13, c[0x0][0x388] ;  /* 0x0000e200ff0d7b82 */ /* 0x000e240000000800 */
[----:B0-----:R-:W-:-:S13]  /*07e0*/  ISETP.GE.AND P0, PT, R13, 0x1, PT ;  /* 0x000000010d00780c */ /* 0x001fda0003f06270 */
[----:B------:R-:W-:Y:S05]  /*07f0*/  @!P0 BRA `(.L_x_18) ;  /* 0x0000000800308947 */ /* 0x000fea0003800000 */
[C---:B------:R-:W-:Y:S01]  /*0800*/  LOP3.LUT R20, R13.reuse, 0x7ffffff8, RZ, 0xc0, !PT ;  /* 0x7ffffff80d147812 */ /* 0x040fe200078ec0ff */
[----:B------:R-:W-:Y:S01]  /*0810*/  IMAD R19, R2, R13, RZ ;  /* 0x0000000d02137224 */ /* 0x000fe200078e02ff */
[C---:B------:R-:W-:Y:S01]  /*0820*/  LOP3.LUT R18, R13.reuse, 0x7, RZ, 0xc0, !PT ;  /* 0x000000070d127812 */ /* 0x040fe200078ec0ff */
[----:B------:R-:W-:Y:S01]  /*0830*/  UMOV UR4, URZ ;  /* 0x000000ff00047c82 */ /* 0x000fe20008000000 */
[----:B------:R-:W-:Y:S02]  /*0840*/  LOP3.LUT R13, R13, 0x3, RZ, 0xc0, !PT ;  /* 0x000000030d0d7812 */ /* 0x000fe400078ec0ff */
[----:B------:R-:W-:-:S07]  /*0850*/  IADD3 R8, PT, PT, -R20, RZ, RZ ;  /* 0x000000ff14087210 */ /* 0x000fce0007ffe1ff */
.L_x_25:
[----:B0-----:R-:W0:Y:S08]  /*0860*/  LDC.64 R4, c[0x0][0x388] ;  /* 0x0000e200ff047b82 */ /* 0x001e300000000a00 */
[----:B------:R-:W1:Y:S08]  /*0870*/  LDC.64 R10, c[0x0][0x3b0] ;  /* 0x0000ec00ff0a7b82 */ /* 0x000e700000000a00 */
[----:B--2---:R-:W2:Y:S01]  /*0880*/  LDC.64 R6, c[0x0][0x3a8] ;  /* 0x0000ea00ff067b82 */ /* 0x004ea20000000a00 */
[----:B0-----:R-:W-:-:S04]  /*0890*/  IMAD R5, R2, R5, UR4 ;  /* 0x0000000402057e24 */ /* 0x001fc8000f8e0205 */
[----:B-1----:R-:W-:-:S05]  /*08a0*/  IMAD.WIDE R10, R5, 0x4, R10 ;  /* 0x00000004050a7825 */ /* 0x002fca00078e020a */
[----:B------:R-:W3:Y:S01]  /*08b0*/  LDG.E R0, desc[UR6][R10.64] ;  /* 0x000000060a007981 */ /* 0x000ee2000c1e1900 */
[----:B--2---:R-:W-:-:S06]  /*08c0*/  IMAD.WIDE R6, R5, 0x4, R6 ;  /* 0x0000000405067825 */ /* 0x004fcc00078e0206 */
[----:B------:R0:W5:Y:S01]  /*08d0*/  LDG.E R7, desc[UR6][R6.64] ;  /* 0x0000000606077981 */ /* 0x000162000c1e1900 */
[----:B------:R-:W1:Y:S01]  /*08e0*/  MUFU.RCP R14, R3 ;  /* 0x00000003000e7308 */ /* 0x000e620000001000 */
[----:B------:R-:W-:Y:S01]  /*08f0*/  ISETP.GE.U32.AND P2, PT, R4, 0x8, PT ;  /* 0x000000080400780c */ /* 0x000fe20003f46070 */
[----:B------:R-:W-:Y:S01]  /*0900*/  BSSY.RECONVERGENT B0, `(.L_x_19) ;  /* 0x000000c000007945 */ /* 0x000fe20003800200 */
[----:B-1----:R-:W-:-:S04]  /*0910*/  FFMA R5, R14, -R3, 1 ;  /* 0x3f8000000e057423 */ /* 0x002fc80000000803 */
[----:B------:R-:W-:Y:S01]  /*0920*/  FFMA R5, R14, R5, R14 ;  /* 0x000000050e057223 */ /* 0x000fe2000000000e */
[----:B---3--:R-:W-:-:S04]  /*0930*/  FMUL R0, R0, R0 ;  /* 0x0000000000007220 */ /* 0x008fc80000400000 */
[----:B------:R-:W1:Y:S01]  /*0940*/  FCHK P0, R0, R3 ;  /* 0x0000000300007302 */ /* 0x000e620000000000 */
[----:B------:R-:W-:-:S04]  /*0950*/  FFMA R14, R0, R5, RZ ;  /* 0x00000005000e7223 */ /* 0x000fc800000000ff */
[----:B------:R-:W-:-:S04]  /*0960*/  FFMA R4, R14, -R3, R0 ;  /* 0x800000030e047223 */ /* 0x000fc80000000000 */
[----:B------:R-:W-:Y:S01]  /*0970*/  FFMA R5, R5, R4, R14 ;  /* 0x0000000405057223 */ /* 0x000fe2000000000e */
[----:B01----:R-:W-:Y:S06]  /*0980*/  @!P0 BRA `(.L_x_20) ;  /* 0x00000000000c8947 */ /* 0x003fec0003800000 */
[----:B------:R-:W-:-:S07]  /*0990*/  MOV R4, 0x9b0 ;  /* 0x000009b000047802 */ /* 0x000fce0000000f00 */
[----:B-----5:R-:W-:Y:S05]  /*09a0*/  CALL.REL.NOINC `($__internal_0_$__cuda_sm3x_div_rn_noftz_f32_slowpath) ;  /* 0x0000000c007c7944 */ /* 0x020fea0003c00000 */
[----:B------:R-:W-:-:S07]  /*09b0*/  IMAD.MOV.U32 R5, RZ, RZ, R9 ;  /* 0x000000ffff057224 */ /* 0x000fce00078e0009 */
.L_x_20:
[----:B------:R-:W-:Y:S05]  /*09c0*/  BSYNC.RECONVERGENT B0 ;  /* 0x0000000000007941 */ /* 0x000fea0003800200 */
.L_x_19:
[----:B------:R-:W0:Y:S01]  /*09d0*/  LDC R0, c[0x0][0x388] ;  /* 0x0000e200ff007b82 */ /* 0x000e220000000800 */
[----:B------:R1:W-:Y:S01]  /*09e0*/  STG.E desc[UR6][R10.64], R5 ;  /* 0x000000050a007986 */ /* 0x0003e2000c101906 */
[----:B------:R-:W-:Y:S02]  /*09f0*/  HFMA2 R9, -RZ, RZ, 0, 0 ;  /* 0x00000000ff097431 */ /* 0x000fe400000001ff */
[----:B0----5:R-:W-:Y:S01]  /*0a00*/  IMAD R4, R7, R0, RZ ;  /* 0x0000000007047224 */ /* 0x021fe200078e02ff */
[----:B-1----:R-:W-:Y:S06]  /*0a10*/  @!P2 BRA `(.L_x_21) ;  /* 0x0000000000b4a947 */ /* 0x002fec0003800000 */
[----:B------:R-:W-:Y:S01]  /*0a20*/  MOV R15, R19 ;  /* 0x00000013000f7202 */ /* 0x000fe20000000f00 */
[----:B------:R-:W-:Y:S01]  /*0a30*/  IMAD.MOV.U32 R14, RZ, RZ, R8 ;  /* 0x000000ffff0e7224 */ /* 0x000fe200078e0008 */
[----:B------:R-:W-:-:S07]  /*0a40*/  MOV R9, R4 ;  /* 0x0000000400097202 */ /* 0x000fce0000000f00 */
.L_x_22:
[----:B0-----:R-:W0:Y:S08]  /*0a50*/  LDC.64 R10, c[0x0][0x390] ;  /* 0x0000e400ff0a7b82 */ /* 0x001e300000000a00 */
[----:B------:R-:W1:Y:S01]  /*0a60*/  LDC.64 R6, c[0x0][0x3a0] ;  /* 0x0000e800ff067b82 */ /* 0x000e620000000a00 */
[----:B0-----:R-:W-:-:S05]  /*0a70*/  IMAD.WIDE R10, R9, 0x4, R10 ;  /* 0x00000004090a7825 */ /* 0x001fca00078e020a */
[----:B------:R-:W2:Y:S01]  /*0a80*/  LDG.E R16, desc[UR6][R10.64] ;  /* 0x000000060a107981 */ /* 0x000ea2000c1e1900 */
[----:B-1----:R-:W-:-:S05]  /*0a90*/  IMAD.WIDE R6, R15, 0x4, R6 ;  /* 0x000000040f067825 */ /* 0x002fca00078e0206 */
[----:B------:R-:W2:Y:S04]  /*0aa0*/  LDG.E R17, desc[UR6][R6.64] ;  /* 0x0000000606117981 */ /* 0x000ea8000c1e1900 */
[----:B------:R-:W3:Y:S04]  /*0ab0*/  LDG.E R21, desc[UR6][R6.64+0x4] ;  /* 0x0000040606157981 */ /* 0x000ee8000c1e1900 */
[----:B------:R-:W4:Y:S04]  /*0ac0*/  LDG.E R23, desc[UR6][R6.64+0x8] ;  /* 0x0000080606177981 */ /* 0x000f28000c1e1900 */
[----:B------:R-:W5:Y:S01]  /*0ad0*/  LDG.E R25, desc[UR6][R6.64+0xc] ;  /* 0x00000c0606197981 */ /* 0x000f62000c1e1900 */
[----:B--2---:R-:W-:-:S05]  /*0ae0*/  FFMA R17, R16, R5, R17 ;  /* 0x0000000510117223 */ /* 0x004fca0000000011 */
[----:B------:R0:W-:Y:S04]  /*0af0*/  STG.E desc[UR6][R6.64], R17 ;  /* 0x0000001106007986 */ /* 0x0001e8000c101906 */
[----:B------:R-:W3:Y:S04]  /*0b00*/  LDG.E R16, desc[UR6][R10.64+0x4] ;  /* 0x000004060a107981 */ /* 0x000ee8000c1e1900 */
[----:B0-----:R-:W2:Y:S01]  /*0b10*/  LDG.E R17, desc[UR6][R6.64+0x10] ;  /* 0x0000100606117981 */ /* 0x001ea2000c1e1900 */
[----:B---3--:R-:W-:-:S05]  /*0b20*/  FFMA R21, R16, R5, R21 ;  /* 0x0000000510157223 */ /* 0x008fca0000000015 */
[----:B------:R0:W-:Y:S04]  /*0b30*/  STG.E desc[UR6][R6.64+0x4], R21 ;  /* 0x0000041506007986 */ /* 0x0001e8000c101906 */
[----:B------:R-:W4:Y:S04]  /*0b40*/  LDG.E R16, desc[UR6][R10.64+0x8] ;  /* 0x000008060a107981 */ /* 0x000f28000c1e1900 */
[----:B0-----:R-:W3:Y:S01]  /*0b50*/  LDG.E R21, desc[UR6][R6.64+0x14] ;  /* 0x0000140606157981 */ /* 0x001ee2000c1e1900 */
[----:B----4-:R-:W-:-:S05]  /*0b60*/  FFMA R23, R16, R5, R23 ;  /* 0x0000000510177223 */ /* 0x010fca0000000017 */
[----:B------:R0:W-:Y:S04]  /*0b70*/  STG.E desc[UR6][R6.64+0x8], R23 ;  /* 0x0000081706007986 */ /* 0x0001e8000c101906 */
[----:B------:R-:W5:Y:S04]  /*0b80*/  LDG.E R16, desc[UR6][R10.64+0xc] ;  /* 0x00000c060a107981 */ /* 0x000f68000c1e1900 */
[----:B0-----:R-:W4:Y:S01]  /*0b90*/  LDG.E R23, desc[UR6][R6.64+0x18] ;  /* 0x0000180606177981 */ /* 0x001f22000c1e1900 */
[----:B-----5:R-:W-:-:S05]  /*0ba0*/  FFMA R25, R16, R5, R25 ;  /* 0x0000000510197223 */ /* 0x020fca0000000019 */
[----:B------:R0:W-:Y:S04]  /*0bb0*/  STG.E desc[UR6][R6.64+0xc], R25 ;  /* 0x00000c1906007986 */ /* 0x0001e8000c101906 */
[----:B------:R-:W2:Y:S04]  /*0bc0*/  LDG.E R16, desc[UR6][R10.64+0x10] ;  /* 0x000010060a107981 */ /* 0x000ea8000c1e1900 */
[----:B0-----:R-:W5:Y:S01]  /*0bd0*/  LDG.E R25, desc[UR6][R6.64+0x1c] ;  /* 0x00001c0606197981 */ /* 0x001f62000c1e1900 */
[----:B--2---:R-:W-:-:S05]  /*0be0*/  FFMA R17, R16, R5, R17 ;  /* 0x0000000510117223 */ /* 0x004fca0000000011 */
[----:B------:R0:W-:Y:S04]  /*0bf0*/  STG.E desc[UR6][R6.64+0x10], R17 ;  /* 0x0000101106007986 */ /* 0x0001e8000c101906 */
[----:B------:R-:W3:Y:S02]  /*0c00*/  LDG.E R16, desc[UR6][R10.64+0x14] ;  /* 0x000014060a107981 */ /* 0x000ee4000c1e1900 */
[----:B---3--:R-:W-:-:S05]  /*0c10*/  FFMA R21, R16, R5, R21 ;  /* 0x0000000510157223 */ /* 0x008fca0000000015 */
[----:B------:R0:W-:Y:S04]  /*0c20*/  STG.E desc[UR6][R6.64+0x14], R21 ;  /* 0x0000141506007986 */ /* 0x0001e8000c101906 */
[----:B------:R-:W4:Y:S02]  /*0c30*/  LDG.E R16, desc[UR6][R10.64+0x18] ;  /* 0x000018060a107981 */ /* 0x000f24000c1e1900 */
[----:B----4-:R-:W-:-:S05]  /*0c40*/  FFMA R23, R16, R5, R23 ;  /* 0x0000000510177223 */ /* 0x010fca0000000017 */
[----:B------:R0:W-:Y:S04]  /*0c50*/  STG.E desc[UR6][R6.64+0x18], R23 ;  /* 0x0000181706007986 */ /* 0x0001e8000c101906 */
[----:B------:R-:W5:Y:S01]  /*0c60*/  LDG.E R16, desc[UR6][R10.64+0x1c] ;  /* 0x00001c060a107981 */ /* 0x000f62000c1e1900 */
[----:B------:R-:W-:-:S04]  /*0c70*/  IADD3 R14, PT, PT, R14, 0x8, RZ ;  /* 0x000000080e0e7810 */ /* 0x000fc80007ffe0ff */
[----:B------:R-:W-:Y:S02]  /*0c80*/  ISETP.NE.AND P0, PT, R14, RZ, PT ;  /* 0x000000ff0e00720c */ /* 0x000fe40003f05270 */
[----:B------:R-:W-:Y:S02]  /*0c90*/  IADD3 R9, PT, PT, R9, 0x8, RZ ;  /* 0x0000000809097810 */ /* 0x000fe40007ffe0ff */
[----:B------:R-:W-:Y:S01]  /*0ca0*/  IADD3 R15, PT, PT, R15, 0x8, RZ ;  /* 0x000000080f0f7810 */ /* 0x000fe20007ffe0ff */
[----:B-----5:R-:W-:-:S05]  /*0cb0*/  FFMA R25, R16, R5, R25 ;  /* 0x0000000510197223 */ /* 0x020fca0000000019 */
[----:B------:R0:W-:Y:S03]  /*0cc0*/  STG.E desc[UR6][R6.64+0x1c], R25 ;  /* 0x00001c1906007986 */ /* 0x0001e6000c101906 */
[----:B------:R-:W-:Y:S05]  /*0cd0*/  @P0 BRA `(.L_x_22) ;  /* 0xfffffffc005c0947 */ /* 0x000fea000383ffff */
[----:B------:R-:W-:-:S07]  /*0ce0*/  IMAD.MOV.U32 R9, RZ, RZ, R20 ;  /* 0x000000ffff097224 */ /* 0x000fce00078e0014 */
.L_x_21:
[----:B------:R-:W-:-:S13]  /*0cf0*/  ISETP.NE.AND P0, PT, R18, RZ, PT ;  /* 0x000000ff1200720c */ /* 0x000fda0003f05270 */
[----:B------:R-:W-:Y:S05]  /*0d00*/  @!P0 BRA `(.L_x_23) ;  /* 0x0000000000dc8947 */ /* 0x000fea0003800000 */
[----:B0-----:R-:W-:Y:S02]  /*0d10*/  IADD3 R6, PT, PT, R18, -0x1, RZ ;  /* 0xffffffff12067810 */ /* 0x001fe40007ffe0ff */
[----:B------:R-:W-:Y:S02]  /*0d20*/  ISETP.NE.AND P1, PT, R13, RZ, PT ;  /* 0x000000ff0d00720c */ /* 0x000fe40003f25270 */
[----:B------:R-:W-:-:S13]  /*0d30*/  ISETP.GE.U32.AND P0, PT, R6, 0x3, PT ;  /* 0x000000030600780c */ /* 0x000fda0003f06070 */
[----:B------:R-:W-:Y:S05]  /*0d40*/  @!P0 BRA `(.L_x_24) ;  /* 0x00000000005c8947 */ /* 0x000fea0003800000 */
[----:B------:R-:W0:Y:S01]  /*0d50*/  LDC.64 R10, c[0x0][0x390] ;  /* 0x0000e400ff0a7b82 */ /* 0x000e220000000a00 */
[-C--:B------:R-:W-:Y:S02]  /*0d60*/  IADD3 R15, PT, PT, R4, R9.reuse, RZ ;  /* 0x00000009040f7210 */ /* 0x080fe40007ffe0ff */
[----:B------:R-:W-:-:S05]  /*0d70*/  IADD3 R17, PT, PT, R19, R9, RZ ;  /* 0x0000000913117210 */ /* 0x000fca0007ffe0ff */
        /* <DEDUP_REMOVED lines=17> */
[----:B------:R-:W-:Y:S02]  /*0e90*/  VIADD R9, R9, 0x4 ;  /* 0x0000000409097836 */ /* 0x000fe40000000000 */
[----:B-----5:R-:W-:-:S05]  /*0ea0*/  FFMA R23, R14, R5, R23 ;  /* 0x000000050e177223 */ /* 0x020fca0000000017 */
[----:B------:R0:W-:Y:S02]  /*0eb0*/  STG.E desc[UR6][R6.64+0xc], R23 ;  /* 0x00000c1706007986 */ /* 0x0001e4000c101906 */
.L_x_24:
[----:B------:R-:W-:Y:S05]  /*0ec0*/  @!P1 BRA `(.L_x_23) ;  /* 0x00000000006c9947 */ /* 0x000fea0003800000 */
[----:B------:R-:W-:-:S13]  /*0ed0*/  ISETP.NE.AND P0, PT, R13, 0x1, PT ;  /* 0x000000010d00780c */ /* 0x000fda0003f05270 */
[----:B------:R-:W1:Y:S01]  /*0ee0*/  @P0 LDC.64 R10, c[0x0][0x390] ;  /* 0x0000e400ff0a0b82 */ /* 0x000e620000000a00 */
[-C--:B0-----:R-:W-:Y:S02]  /*0ef0*/  @P0 IADD3 R15, PT, PT, R4, R9.reuse, RZ ;  /* 0x00000009040f0210 */ /* 0x081fe40007ffe0ff */
[----:B------:R-:W-:-:S05]  /*0f00*/  @P0 IADD3 R17, PT, PT, R19, R9, RZ ;  /* 0x0000000913110210 */ /* 0x000fca0007ffe0ff */
[----:B------:R-:W0:Y:S01]  /*0f10*/  @P0 LDC.64 R6, c[0x0][0x3a0] ;  /* 0x0000e800ff060b82 */ /* 0x000e220000000a00 */
[----:B-1----:R-:W-:-:S05]  /*0f20*/  @P0 IMAD.WIDE R10, R15, 0x4, R10 ;  /* 0x000000040f0a0825 */ /* 0x002fca00078e020a */
[----:B------:R-:W2:Y:S01]  /*0f30*/  @P0 LDG.E R14, desc[UR6][R10.64] ;  /* 0x000000060a0e0981 */ /* 0x000ea2000c1e1900 */
[----:B0-----:R-:W-:-:S05]  /*0f40*/  @P0 IMAD.WIDE R6, R17, 0x4, R6 ;  /* 0x0000000411060825 */ /* 0x001fca00078e0206 */
[----:B------:R-:W2:Y:S04]  /*0f50*/  @P0 LDG.E R15, desc[UR6][R6.64] ;  /* 0x00000006060f0981 */ /* 0x000ea8000c1e1900 */
[----:B------:R-:W3:Y:S01]  /*0f60*/  @P0 LDG.E R23, desc[UR6][R6.64+0x4] ;  /* 0x0000040606170981 */ /* 0x000ee2000c1e1900 */
[----:B------:R-:W-:-:S13]  /*0f70*/  LOP3.LUT P1, RZ, R0, 0x1, RZ, 0xc0, !PT ;  /* 0x0000000100ff7812 */ /* 0x000fda000782c0ff */
[----:B------:R-:W0:Y:S01]  /*0f80*/  @P1 LDC.64 R16, c[0x0][0x390] ;  /* 0x0000e400ff101b82 */ /* 0x000e220000000a00 */
[----:B--2---:R-:W-:-:S07]  /*0f90*/  @P0 FFMA R21, R14, R5, R15 ;  /* 0x000000050e150223 */ /* 0x004fce000000000f */
[----:B------:R-:W1:Y:S01]  /*0fa0*/  @P1 LDC.64 R14, c[0x0][0x3a0] ;  /* 0x0000e800ff0e1b82 */ /* 0x000e620000000a00 */
[----:B------:R2:W-:Y:S04]  /*0fb0*/  @P0 STG.E desc[UR6][R6.64], R21 ;  /* 0x0000001506000986 */ /* 0x0005e8000c101906 */
[----:B------:R-:W3:Y:S01]  /*0fc0*/  @P0 LDG.E R22, desc[UR6][R10.64+0x4] ;  /* 0x000004060a160981 */ /* 0x000ee2000c1e1900 */
[----:B------:R-:W-:-:S05]  /*0fd0*/  @P0 IADD3 R9, PT, PT, R9, 0x2, RZ ;  /* 0x0000000209090810 */ /* 0x000fca0007ffe0ff */
[----:B------:R-:W-:Y:S01]  /*0fe0*/  @P1 IMAD.IADD R25, R4, 0x1, R9 ;  /* 0x0000000104191824 */ /* 0x000fe200078e0209 */
[----:B------:R-:W-:-:S03]  /*0ff0*/  @P1 IADD3 R9, PT, PT, R19, R9, RZ ;  /* 0x0000000913091210 */ /* 0x000fc60007ffe0ff */
[----:B0-----:R-:W-:-:S04]  /*1000*/  @P1 IMAD.WIDE R16, R25, 0x4, R16 ;  /* 0x0000000419101825 */ /* 0x001fc800078e0210 */
[----:B-1----:R-:W-:-:S04]  /*1010*/  @P1 IMAD.WIDE R14, R9, 0x4, R14 ;  /* 0x00000004090e1825 */ /* 0x002fc800078e020e */
[----:B---3--:R-:W-:-:S05]  /*1020*/  @P0 FFMA R23, R22, R5, R23 ;  /* 0x0000000516170223 */ /* 0x008fca0000000017 */
[----:B------:R2:W-:Y:S04]  /*1030*/  @P0 STG.E desc[UR6][R6.64+0x4], R23 ;  /* 0x0000041706000986 */ /* 0x0005e8000c101906 */
[----:B------:R-:W3:Y:S04]  /*1040*/  @P1 LDG.E R16, desc[UR6][R16.64] ;  /* 0x0000000610101981 */ /* 0x000ee8000c1e1900 */
[----:B------:R-:W3:Y:S02]  /*1050*/  @P1 LDG.E R9, desc[UR6][R14.64] ;  /* 0x000000060e091981 */ /* 0x000ee4000c1e1900 */
[----:B---3--:R-:W-:-:S05]  /*1060*/  @P1 FFMA R9, R16, R5, R9 ;  /* 0x0000000510091223 */ /* 0x008fca0000000009 */
[----:B------:R2:W-:Y:S02]  /*1070*/  @P1 STG.E desc[UR6][R14.64], R9 ;  /* 0x000000090e001986 */ /* 0x0005e4000c101906 */
.L_x_23:
[----:B------:R-:W-:-:S06]  /*1080*/  UIADD3 UR4, UPT, UPT, UR4, 0x1, URZ ;  /* 0x0000000104047890 */ /* 0x000fcc000fffe0ff */
[----:B------:R-:W-:-:S13]  /*1090*/  ISETP.NE.AND P0, PT, R12, UR4, PT ;  /* 0x000000040c007c0c */ /* 0x000fda000bf05270 */
[----:B------:R-:W-:Y:S05]  /*10a0*/  @!P0 EXIT ;  /* 0x000000000000894d */ /* 0x000fea0003800000 */
[----:B------:R-:W-:Y:S05]  /*10b0*/  BRA `(.L_x_25) ;  /* 0xfffffff400e87947 */ /* 0x000fea000383ffff */
.L_x_18:
[C---:B------:R-:W-:Y:S01]  /*10c0*/  ISETP.GE.U32.AND P0, PT, R12.reuse, 0x4, PT ;  /* 0x000000040c00780c */ /* 0x040fe20003f06070 */
[----:B------:R-:W0:Y:S01]  /*10d0*/  LDCU UR4, c[0x0][0x38c] ;  /* 0x00007180ff0477ac */ /* 0x000e220008000800 */
[----:B------:R-:W-:Y:S01]  /*10e0*/  BSSY.RECONVERGENT B0, `(.L_x_26) ;  /* 0x000004e000007945 */ /* 0x000fe20003800200 */
[----:B------:R-:W-:Y:S02]  /*10f0*/  LOP3.LUT R8, R12, 0x3, RZ, 0xc0, !PT ;  /* 0x000000030c087812 */ /* 0x000fe400078ec0ff */
[----:B------:R-:W-:-:S08]  /*1100*/  MOV R7, RZ ;  /* 0x000000ff00077202 */ /* 0x000fd00000000f00 */
[----:B------:R-:W-:Y:S05]  /*1110*/  @!P0 BRA `(.L_x_27) ;  /* 0x0000000400288947 */ /* 0x000fea0003800000 */
[----:B------:R-:W1:Y:S01]  /*1120*/  LDC.64 R10, c[0x0][0x3b0] ;  /* 0x0000ec00ff0a7b82 */ /* 0x000e620000000a00 */
[----:B------:R-:W-:Y:S01]  /*1130*/  LOP3.LUT R7, R12, 0x7ffffffc, RZ, 0xc0, !PT ;  /* 0x7ffffffc0c077812 */ /* 0x000fe200078ec0ff */
[----:B------:R-:W-:-:S07]  /*1140*/  HFMA2 R12, -RZ, RZ, 0, 0 ;  /* 0x00000000ff0c7431 */ /* 0x000fce00000001ff */
.L_x_36:
[----:B0-2---:R-:W-:-:S04]  /*1150*/  IMAD R19, R2, UR4, R12 ;  /* 0x0000000402137c24 */ /* 0x005fc8000f8e020c */
[----:B-1----:R-:W-:-:S05]  /*1160*/  IMAD.WIDE R18, R19, 0x4, R10 ;  /* 0x0000000413127825 */ /* 0x002fca00078e020a */
[----:B------:R-:W2:Y:S01]  /*1170*/  LDG.E R0, desc[UR6][R18.64] ;  /* 0x0000000612007981 */ /* 0x000ea2000c1e1900 */
[----:B------:R-:W0:Y:S01]  /*1180*/  MUFU.RCP R4, R3 ;  /* 0x0000000300047308 */ /* 0x000e220000001000 */
[----:B------:R-:W-:Y:S01]  /*1190*/  VIADD R12, R12, 0x4 ;  /* 0x000000040c0c7836 */ /* 0x000fe20000000000 */
[----:B------:R-:W-:Y:S04]  /*11a0*/  BSSY.RECONVERGENT B1, `(.L_x_28) ;  /* 0x000000e000017945 */ /* 0x000fe80003800200 */
[----:B------:R-:W-:Y:S01]  /*11b0*/  ISETP.NE.AND P2, PT, R12, R7, PT ;  /* 0x000000070c00720c */ /* 0x000fe20003f45270 */
[----:B0-----:R-:W-:Y:S01]  /*11c0*/  FFMA R5, R4, -R3, 1 ;  /* 0x3f80000004057423 */ /* 0x001fe20000000803 */
[----:B--2---:R-:W-:-:S03]  /*11d0*/  FMUL R9, R0, R0 ;  /* 0x0000000000097220 */ /* 0x004fc60000400000 */
[----:B------:R-:W-:Y:S01]  /*11e0*/  FFMA R0, R4, R5, R4 ;  /* 0x0000000504007223 */ /* 0x000fe20000000004 */
[----:B------:R-:W0:Y:S03]  /*11f0*/  FCHK P0, R9, R3 ;  /* 0x0000000309007302 */ /* 0x000e260000000000 */
[----:B------:R-:W-:-:S04]  /*1200*/  FFMA R4, R0, R9, RZ ;  /* 0x0000000900047223 */ /* 0x000fc800000000ff */
[----:B------:R-:W-:-:S04]  /*1210*/  FFMA R5, R4, -R3, R9 ;  /* 0x8000000304057223 */ /* 0x000fc80000000009 */
[----:B------:R-:W-:Y:S01]  /*1220*/  FFMA R5, R0, R5, R4 ;  /* 0x0000000500057223 */ /* 0x000fe20000000004 */
[----:B0-----:R-:W-:Y:S06]  /*1230*/  @!P0 BRA `(.L_x_29) ;  /* 0x0000000000108947 */ /* 0x001fec0003800000 */
[----:B------:R-:W-:Y:S02]  /*1240*/  MOV R0, R9 ;  /* 0x0000000900007202 */ /* 0x000fe40000000f00 */
[----:B------:R-:W-:-:S07]  /*1250*/  MOV R4, 0x1270 ;  /* 0x0000127000047802 */ /* 0x000fce0000000f00 */
[----:B------:R-:W-:Y:S05]  /*1260*/  CALL.REL.NOINC `($__internal_0_$__cuda_sm3x_div_rn_noftz_f32_slowpath) ;  /* 0x00000004004c7944 */ /* 0x000fea0003c00000 */
[----:B------:R-:W-:-:S07]  /*1270*/  MOV R5, R9 ;  /* 0x0000000900057202 */ /* 0x000fce0000000f00 */
.L_x_29:
[----:B------:R-:W-:Y:S05]  /*1280*/  BSYNC.RECONVERGENT B1 ;  /* 0x0000000000017941 */ /* 0x000fea0003800200 */
.L_x_28:
[----:B------:R-:W2:Y:S01]  /*1290*/  LDG.E R0, desc[UR6][R18.64+0x4] ;  /* 0x0000040612007981 */ /* 0x000ea2000c1e1900 */
[----:B------:R-:W0:Y:S01]  /*12a0*/  MUFU.RCP R4, R3 ;  /* 0x0000000300047308 */ /* 0x000e220000001000 */
[----:B------:R-:W-:Y:S02]  /*12b0*/  BSSY.RECONVERGENT B1, `(.L_x_30) ;  /* 0x000000d000017945 */ /* 0x000fe40003800200 */
[----:B------:R1:W-:Y:S01]  /*12c0*/  STG.E desc[UR6][R18.64], R5 ;  /* 0x0000000512007986 */ /* 0x0003e2000c101906 */
[----:B0-----:R-:W-:Y:S01]  /*12d0*/  FFMA R9, R4, -R3, 1 ;  /* 0x3f80000004097423 */ /* 0x001fe20000000803 */
[----:B--2---:R-:W-:-:S03]  /*12e0*/  FMUL R13, R0, R0 ;  /* 0x00000000000d7220 */ /* 0x004fc60000400000 */
[----:B------:R-:W-:Y:S01]  /*12f0*/  FFMA R0, R4, R9, R4 ;  /* 0x0000000904007223 */ /* 0x000fe20000000004 */
[----:B------:R-:W0:Y:S03]  /*1300*/  FCHK P0, R13, R3 ;  /* 0x000000030d007302 */ /* 0x000e260000000000 */
[----:B------:R-:W-:-:S04]  /*1310*/  FFMA R4, R0, R13, RZ ;  /* 0x0000000d00047223 */ /* 0x000fc800000000ff */
[----:B------:R-:W-:-:S04]  /*1320*/  FFMA R9, R4, -R3, R13 ;  /* 0x8000000304097223 */ /* 0x000fc8000000000d */
[----:B------:R-:W-:Y:S01]  /*1330*/  FFMA R9, R0, R9, R4 ;  /* 0x0000000900097223 */ /* 0x000fe20000000004 */
[----:B01----:R-:W-:Y:S06]  /*1340*/  @!P0 BRA `(.L_x_31) ;  /* 0x00000000000c8947 */ /* 0x003fec0003800000 */
[----:B------:R-:W-:Y:S02]  /*1350*/  MOV R0, R13 ;  /* 0x0000000d00007202 */ /* 0x000fe40000000f00 */
[----:B------:R-:W-:-:S07]  /*1360*/  MOV R4, 0x1380 ;  /* 0x0000138000047802 */ /* 0x000fce0000000f00 */
[----:B------:R-:W-:Y:S05]  /*1370*/  CALL.REL.NOINC `($__internal_0_$__cuda_sm3x_div_rn_noftz_f32_slowpath) ;  /* 0x0000000400087944 */ /* 0x000fea0003c00000 */
.L_x_31:
[----:B------:R-:W-:Y:S05]  /*1380*/  BSYNC.RECONVERGENT B1 ;  /* 0x0000000000017941 */ /* 0x000fea0003800200 */
.L_x_30:
        /* <DEDUP_REMOVED lines=12> */
[----:B------:R-:W-:Y:S01]  /*1450*/  IMAD.MOV.U32 R0, RZ, RZ, R13 ;  /* 0x000000ffff007224 */ /* 0x000fe200078e000d */
[----:B------:R-:W-:-:S07]  /*1460*/  MOV R4, 0x1480 ;  /* 0x0000148000047802 */ /* 0x000fce0000000f00 */
[----:B------:R-:W-:Y:S05]  /*1470*/  CALL.REL.NOINC `($__internal_0_$__cuda_sm3x_div_rn_noftz_f32_slowpath) ;  /* 0x0000000000c87944 */ /* 0x000fea0003c00000 */
[----:B------:R-:W-:-:S07]  /*1480*/  MOV R5, R9 ;  /* 0x0000000900057202 */ /* 0x000fce0000000f00 */
.L_x_33:
[----:B------:R-:W-:Y:S05]  /*1490*/  BSYNC.RECONVERGENT B1 ;  /* 0x0000000000017941 */ /* 0x000fea0003800200 */
.L_x_32:
        /* <DEDUP_REMOVED lines=15> */
.L_x_35:
[----:B------:R-:W-:Y:S05]  /*1590*/  BSYNC.RECONVERGENT B1 ;  /* 0x0000000000017941 */ /* 0x000fea0003800200 */
.L_x_34:
[----:B------:R2:W-:Y:S01]  /*15a0*/  STG.E desc[UR6][R18.64+0xc], R9 ;  /* 0x00000c0912007986 */ /* 0x0005e2000c101906 */
[----:B------:R-:W-:Y:S05]  /*15b0*/  @P2 BRA `(.L_x_36) ;  /* 0xfffffff800e42947 */ /* 0x000fea000383ffff */
.L_x_27:
[----:B0-----:R-:W-:Y:S05]  /*15c0*/  BSYNC.RECONVERGENT B0 ;  /* 0x0000000000007941 */ /* 0x001fea0003800200 */
.L_x_26:
[----:B------:R-:W-:-:S13]  /*15d0*/  ISETP.NE.AND P0, PT, R8, RZ, PT ;  /* 0x000000ff0800720c */ /* 0x000fda0003f05270 */
[----:B------:R-:W-:Y:S05]  /*15e0*/  @!P0 EXIT ;  /* 0x000000000000894d */ /* 0x000fea0003800000 */
[----:B------:R-:W0:Y:S01]  /*15f0*/  LDC.64 R12, c[0x0][0x3b0] ;  /* 0x0000ec00ff0c7b82 */ /* 0x000e220000000a00 */
[----:B--2---:R-:W-:Y:S01]  /*1600*/  HFMA2 R19, -RZ, RZ, 0, 0 ;  /* 0x00000000ff137431 */ /* 0x004fe200000001ff */
[----:B------:R-:W1:Y:S06]  /*1610*/  LDCU UR4, c[0x0][0x38c] ;  /* 0x00007180ff0477ac */ /* 0x000e6c0008000800 */
.L_x_39:
[----:B-12---:R-:W-:-:S04]  /*1620*/  IMAD R11, R2, UR4, R7 ;  /* 0x00000004020b7c24 */ /* 0x006fc8000f8e0207 */
[----:B0-----:R-:W-:-:S05]  /*1630*/  IMAD.WIDE R10, R11, 0x4, R12 ;  /* 0x000000040b0a7825 */ /* 0x001fca00078e020c */
        /* <DEDUP_REMOVED lines=17> */
.L_x_38:
[----:B------:R-:W-:Y:S05]  /*1750*/  BSYNC.RECONVERGENT B0 ;  /* 0x0000000000007941 */ /* 0x000fea0003800200 */
.L_x_37:
[----:B------:R2:W-:Y:S01]  /*1760*/  STG.E desc[UR6][R10.64], R5 ;  /* 0x000000050a007986 */ /* 0x0005e2000c101906 */
[----:B------:R-:W-:Y:S01]  /*1770*/  IADD3 R7, PT, PT, R7, 0x1, RZ ;  /* 0x0000000107077810 */ /* 0x000fe20007ffe0ff */
[----:B------:R-:W-:Y:S06]  /*1780*/  @P2 BRA `(.L_x_39) ;  /* 0xfffffffc00a42947 */ /* 0x000fec000383ffff */
[----:B------:R-:W-:Y:S05]  /*1790*/  EXIT ;  /* 0x000000000000794d */ /* 0x000fea0003800000 */
        .weak           $__internal_0_$__cuda_sm3x_div_rn_noftz_f32_slowpath
        .type           $__internal_0_$__cuda_sm3x_div_rn_noftz_f32_slowpath,@function
        .size           $__internal_0_$__cuda_sm3x_div_rn_noftz_f32_slowpath,(.L_x_135 - $__internal_0_$__cuda_sm3x_div_rn_noftz_f32_slowpath)
$__internal_0_$__cuda_sm3x_div_rn_noftz_f32_slowpath:
[----:B------:R-:W-:Y:S01]  /*17a0*/  SHF.R.U32.HI R5, RZ, 0x17, R3 ;  /* 0x00000017ff057819 */ /* 0x000fe20000011603 */
[----:B------:R-:W-:Y:S01]  /*17b0*/  BSSY.RECONVERGENT B2, `(.L_x_40) ;  /* 0x0000065000027945 */ /* 0x000fe20003800200 */
[----:B------:R-:W-:Y:S02]  /*17c0*/  SHF.R.U32.HI R9, RZ, 0x17, R0 ;  /* 0x00000017ff097819 */ /* 0x000fe40000011600 */
[----:B------:R-:W-:Y:S02]  /*17d0*/  LOP3.LUT R5, R5, 0xff, RZ, 0xc0, !PT ;  /* 0x000000ff05057812 */ /* 0x000fe400078ec0ff */
[----:B------:R-:W-:Y:S02]  /*17e0*/  LOP3.LUT R9, R9, 0xff, RZ, 0xc0, !PT ;  /* 0x000000ff09097812 */ /* 0x000fe400078ec0ff */
[----:B------:R-:W-:Y:S01]  /*17f0*/  MOV R15, R3 ;  /* 0x00000003000f7202 */ /* 0x000fe20000000f00 */
[----:B------:R-:W-:Y:S01]  /*1800*/  VIADD R6, R5, 0xffffffff ;  /* 0xffffffff05067836 */ /* 0x000fe20000000000 */
[----:B------:R-:W-:-:S04]  /*1810*/  IADD3 R14, PT, PT, R9, -0x1, RZ ;  /* 0xffffffff090e7810 */ /* 0x000fc80007ffe0ff */
[----:B------:R-:W-:-:S04]  /*1820*/  ISETP.GT.U32.AND P0, PT, R6, 0xfd, PT ;  /* 0x000000fd0600780c */ /* 0x000fc80003f04070 */
[----:B------:R-:W-:-:S13]  /*1830*/  ISETP.GT.U32.OR P0, PT, R14, 0xfd, P0 ;  /* 0x000000fd0e00780c */ /* 0x000fda0000704470 */
[----:B------:R-:W-:Y:S01]  /*1840*/  @!P0 MOV R6, RZ ;  /* 0x000000ff00068202 */ /* 0x000fe20000000f00 */
[----:B------:R-:W-:Y:S06]  /*1850*/  @!P0 BRA `(.L_x_41) ;  /* 0x0000000000648947 */ /* 0x000fec0003800000 */
[----:B------:R-:W-:Y:S02]  /*1860*/  FSETP.GTU.FTZ.AND P0, PT, |R0|, +INF , PT ;  /* 0x7f8000000000780b */ /* 0x000fe40003f1c200 */
[----:B------:R-:W-:-:S04]  /*1870*/  FSETP.GTU.FTZ.AND P1, PT, |R3|, +INF , PT ;  /* 0x7f8000000300780b */ /* 0x000fc80003f3c200 */
[----:B------:R-:W-:-:S13]  /*1880*/  PLOP3.LUT P0, PT, P0, P1, PT, 0xf8, 0x8f ;  /* 0x00000000008f781c */ /* 0x000fda0000703f70 */
[----:B------:R-:W-:Y:S05]  /*1890*/  @P0 BRA `(.L_x_42) ;  /* 0x0000000400540947 */ /* 0x000fea0003800000 */
[----:B------:R-:W-:-:S13]  /*18a0*/  LOP3.LUT P0, RZ, R15, 0x7fffffff, R0, 0xc8, !PT ;  /* 0x7fffffff0fff7812 */ /* 0x000fda000780c800 */
[----:B------:R-:W-:Y:S05]  /*18b0*/  @!P0 BRA `(.L_x_43) ;  /* 0x0000000400448947 */ /* 0x000fea0003800000 */
[C---:B------:R-:W-:Y:S02]  /*18c0*/  FSETP.NEU.FTZ.AND P3, PT, |R0|.reuse, +INF , PT ;  /* 0x7f8000000000780b */ /* 0x040fe40003f7d200 */
[----:B------:R-:W-:Y:S02]  /*18d0*/  FSETP.NEU.FTZ.AND P1, PT, |R3|, +INF , PT ;  /* 0x7f8000000300780b */ /* 0x000fe40003f3d200 */
[----:B------:R-:W-:-:S11]  /*18e0*/  FSETP.NEU.FTZ.AND P0, PT, |R0|, +INF , PT ;  /* 0x7f8000000000780b */ /* 0x000fd60003f1d200 */
[----:B------:R-:W-:Y:S05]  /*18f0*/  @!P1 BRA !P3, `(.L_x_43) ;  /* 0x0000000400349947 */ /* 0x000fea0005800000 */
[----:B------:R-:W-:-:S04]  /*1900*/  LOP3.LUT P3, RZ, R0, 0x7fffffff, RZ, 0xc0, !PT ;  /* 0x7fffffff00ff7812 */ /* 0x000fc8000786c0ff */
[----:B------:R-:W-:-:S13]  /*1910*/  PLOP3.LUT P1, PT, P1, P3, PT, 0x2f, 0xf2 ;  /* 0x0000000000f2781c */ /* 0x000fda0000f26577 */
[----:B------:R-:W-:Y:S05]  /*1920*/  @P1 BRA `(.L_x_44) ;  /* 0x0000000400201947 */ /* 0x000fea0003800000 */
[----:B------:R-:W-:-:S04]  /*1930*/  LOP3.LUT P1, RZ, R15, 0x7fffffff, RZ, 0xc0, !PT ;  /* 0x7fffffff0fff7812 */ /* 0x000fc8000782c0ff */
[----:B------:R-:W-:-:S13]  /*1940*/  PLOP3.LUT P0, PT, P0, P1, PT, 0x2f, 0xf2 ;  /* 0x0000000000f2781c */ /* 0x000fda0000702577 */
[----:B------:R-:W-:Y:S05]  /*1950*/  @P0 BRA `(.L_x_45) ;  /* 0x0000000400080947 */ /* 0x000fea0003800000 */
[----:B------:R-:W-:-:S04]  /*1960*/  IADD3 R6, PT, PT, R9, -0x1, RZ ;  /* 0xffffffff09067810 */ /* 0x000fc80007ffe0ff */
[----:B------:R-:W-:Y:S01]  /*1970*/  ISETP.GE.AND P0, PT, R6, RZ, PT ;  /* 0x000000ff0600720c */ /* 0x000fe20003f06270 */
[----:B------:R-:W-:-:S05]  /*1980*/  VIADD R6, R5, 0xffffffff ;  /* 0xffffffff05067836 */ /* 0x000fca0000000000 */
[----:B------:R-:W-:-:S07]  /*1990*/  ISETP.GE.AND P1, PT, R6, RZ, PT ;  /* 0x000000ff0600720c */ /* 0x000fce0003f26270 */
[----:B------:R-:W-:Y:S01]  /*19a0*/  @P0 MOV R6, RZ ;  /* 0x000000ff00060202 */ /* 0x000fe20000000f00 */
[----:B------:R-:W-:Y:S01]  /*19b0*/  @!P0 FFMA R0, R0, 1.84467440737095516160e+19, RZ ;  /* 0x5f80000000008823 */ /* 0x000fe200000000ff */
[----:B------:R-:W-:-:S04]  /*19c0*/  @!P0 MOV R6, 0xffffffc0 ;  /* 0xffffffc000068802 */ /* 0x000fc80000000f00 */
[----:B------:R-:W-:Y:S01]  /*19d0*/  @!P1 FFMA R15, R3, 1.84467440737095516160e+19, RZ ;  /* 0x5f800000030f9823 */ /* 0x000fe200000000ff */
[----:B------:R-:W-:-:S07]  /*19e0*/  @!P1 IADD3 R6, PT, PT, R6, 0x40, RZ ;  /* 0x0000004006069810 */ /* 0x000fce0007ffe0ff */
.L_x_41:
[----:B------:R-:W-:Y:S01]  /*19f0*/  LEA R14, R5, 0xc0800000, 0x17 ;  /* 0xc0800000050e7811 */ /* 0x000fe200078eb8ff */
[----:B------:R-:W-:Y:S01]  /*1a00*/  VIADD R9, R9, 0xffffff81 ;  /* 0xffffff8109097836 */ /* 0x000fe20000000000 */
[----:B------:R-:W-:Y:S02]  /*1a10*/  BSSY.RECONVERGENT B3, `(.L_x_46) ;  /* 0x0000035000037945 */ /* 0x000fe40003800200 */
[----:B------:R-:W-:Y:S01]  /*1a20*/  IADD3 R21, PT, PT, -R14, R15, RZ ;  /* 0x0000000f0e157210 */ /* 0x000fe20007ffe1ff */
[C---:B------:R-:W-:Y:S01]  /*1a30*/  IMAD R0, R9.reuse, -0x800000, R0 ;  /* 0xff80000009007824 */ /* 0x040fe200078e0200 */
[----:B------:R-:W-:Y:S02]  /*1a40*/  IADD3 R9, PT, PT, R9, 0x7f, -R5 ;  /* 0x0000007f09097810 */ /* 0x000fe40007ffe805 */
[----:B------:R-:W0:Y:S01]  /*1a50*/  MUFU.RCP R14, R21 ;  /* 0x00000015000e7308 */ /* 0x000e220000001000 */
[----:B------:R-:W-:Y:S01]  /*1a60*/  FADD.FTZ R15, -R21, -RZ ;  /* 0x800000ff150f7221 */ /* 0x000fe20000010100 */
[----:B------:R-:W-:-:S03]  /*1a70*/  IADD3 R9, PT, PT, R9, R6, RZ ;  /* 0x0000000609097210 */ /* 0x000fc60007ffe0ff */
[----:B0-----:R-:W-:-:S04]  /*1a80*/  FFMA R17, R14, R15, 1 ;  /* 0x3f8000000e117423 */ /* 0x001fc8000000000f */
[----:B------:R-:W-:-:S04]  /*1a90*/  FFMA R17, R14, R17, R14 ;  /* 0x000000110e117223 */ /* 0x000fc8000000000e */
[----:B------:R-:W-:-:S04]  /*1aa0*/  FFMA R14, R0, R17, RZ ;  /* 0x00000011000e7223 */ /* 0x000fc800000000ff */
[----:B------:R-:W-:-:S04]  /*1ab0*/  FFMA R16, R15, R14, R0 ;  /* 0x0000000e0f107223 */ /* 0x000fc80000000000 */
[----:B------:R-:W-:-:S04]  /*1ac0*/  FFMA R16, R17, R16, R14 ;  /* 0x0000001011107223 */ /* 0x000fc8000000000e */
[----:B------:R-:W-:-:S04]  /*1ad0*/  FFMA R15, R15, R16, R0 ;  /* 0x000000100f0f7223 */ /* 0x000fc80000000000 */
[----:B------:R-:W-:-:S05]  /*1ae0*/  FFMA R0, R17, R15, R16 ;  /* 0x0000000f11007223 */ /* 0x000fca0000000010 */
[----:B------:R-:W-:-:S04]  /*1af0*/  SHF.R.U32.HI R5, RZ, 0x17, R0 ;  /* 0x00000017ff057819 */ /* 0x000fc80000011600 */
[----:B------:R-:W-:-:S04]  /*1b00*/  LOP3.LUT R6, R5, 0xff, RZ, 0xc0, !PT ;  /* 0x000000ff05067812 */ /* 0x000fc800078ec0ff */
[----:B------:R-:W-:-:S04]  /*1b10*/  IADD3 R5, PT, PT, R6, R9, RZ ;  /* 0x0000000906057210 */ /* 0x000fc80007ffe0ff */
[----:B------:R-:W-:-:S04]  /*1b20*/  IADD3 R6, PT, PT, R5, -0x1, RZ ;  /* 0xffffffff05067810 */ /* 0x000fc80007ffe0ff */
[----:B------:R-:W-:-:S13]  /*1b30*/  ISETP.GE.U32.AND P0, PT, R6, 0xfe, PT ;  /* 0x000000fe0600780c */ /* 0x000fda0003f06070 */
[----:B------:R-:W-:Y:S05]  /*1b40*/  @!P0 BRA `(.L_x_47) ;  /* 0x0000000000808947 */ /* 0x000fea0003800000 */
[----:B------:R-:W-:-:S13]  /*1b50*/  ISETP.GT.AND P0, PT, R5, 0xfe, PT ;  /* 0x000000fe0500780c */ /* 0x000fda0003f04270 */
[----:B------:R-:W-:Y:S05]  /*1b60*/  @P0 BRA `(.L_x_48) ;  /* 0x00000000006c0947 */ /* 0x000fea0003800000 */
[----:B------:R-:W-:-:S13]  /*1b70*/  ISETP.GE.AND P0, PT, R5, 0x1, PT ;  /* 0x000000010500780c */ /* 0x000fda0003f06270 */
[----:B------:R-:W-:Y:S05]  /*1b80*/  @P0 BRA `(.L_x_49) ;  /* 0x0000000000740947 */ /* 0x000fea0003800000 */
[----:B------:R-:W-:Y:S02]  /*1b90*/  ISETP.GE.AND P0, PT, R5, -0x18, PT ;  /* 0xffffffe80500780c */ /* 0x000fe40003f06270 */
[----:B------:R-:W-:-:S11]  /*1ba0*/  LOP3.LUT R0, R0, 0x80000000, RZ, 0xc0, !PT ;  /* 0x8000000000007812 */ /* 0x000fd600078ec0ff */
[----:B------:R-:W-:Y:S05]  /*1bb0*/  @!P0 BRA `(.L_x_49) ;  /* 0x0000000000688947 */ /* 0x000fea0003800000 */
[CCC-:B------:R-:W-:Y:S01]  /*1bc0*/  FFMA.RZ R6, R17.reuse, R15.reuse, R16.reuse ;  /* 0x0000000f11067223 */ /* 0x1c0fe2000000c010 */
[CCC-:B------:R-:W-:Y:S01]  /*1bd0*/  FFMA.RP R9, R17.reuse, R15.reuse, R16.reuse ;  /* 0x0000000f11097223 */ /* 0x1c0fe20000008010 */
[----:B------:R-:W-:Y:S01]  /*1be0*/  FFMA.RM R16, R17, R15, R16 ;  /* 0x0000000f11107223 */ /* 0x000fe20000004010 */
[C---:B------:R-:W-:Y:S02]  /*1bf0*/  IADD3 R14, PT, PT, R5.reuse, 0x20, RZ ;  /* 0x00000020050e7810 */ /* 0x040fe40007ffe0ff */
[----:B------:R-:W-:Y:S02]  /*1c00*/  LOP3.LUT R6, R6, 0x7fffff, RZ, 0xc0, !PT ;  /* 0x007fffff06067812 */ /* 0x000fe400078ec0ff */
[C---:B------:R-:W-:Y:S02]  /*1c10*/  ISETP.NE.AND P3, PT, R5.reuse, RZ, PT ;  /* 0x000000ff0500720c */ /* 0x040fe40003f65270 */
[----:B------:R-:W-:Y:S02]  /*1c20*/  LOP3.LUT R15, R6, 0x800000, RZ, 0xfc, !PT ;  /* 0x00800000060f7812 */ /* 0x000fe400078efcff */
[----:B------:R-:W-:Y:S01]  /*1c30*/  ISETP.NE.AND P1, PT, R5, RZ, PT ;  /* 0x000000ff0500720c */ /* 0x000fe20003f25270 */
[----:B------:R-:W-:Y:S01]  /*1c40*/  IMAD.MOV R5, RZ, RZ, -R5 ;  /* 0x000000ffff057224 */ /* 0x000fe200078e0a05 */
[----:B------:R-:W-:-:S02]  /*1c50*/  SHF.L.U32 R14, R15, R14, RZ ;  /* 0x0000000e0f0e7219 */ /* 0x000fc400000006ff */
[----:B------:R-:W-:Y:S02]  /*1c60*/  FSETP.NEU.FTZ.AND P0, PT, R9, R16, PT ;  /* 0x000000100900720b */ /* 0x000fe40003f1d000 */
[----:B------:R-:W-:Y:S02]  /*1c70*/  SEL R6, R5, RZ, P3 ;  /* 0x000000ff05067207 */ /* 0x000fe40001800000 */
[----:B------:R-:W-:Y:S02]  /*1c80*/  ISETP.NE.AND P1, PT, R14, RZ, P1 ;  /* 0x000000ff0e00720c */ /* 0x000fe40000f25270 */
[----:B------:R-:W-:Y:S02]  /*1c90*/  SHF.R.U32.HI R6, RZ, R6, R15 ;  /* 0x00000006ff067219 */ /* 0x000fe4000001160f */
[----:B------:R-:W-:Y:S02]  /*1ca0*/  PLOP3.LUT P0, PT, P0, P1, PT, 0xf8, 0x8f ;  /* 0x00000000008f781c */ /* 0x000fe40000703f70 */
[----:B------:R-:W-:-:S02]  /*1cb0*/  SHF.R.U32.HI R5, RZ, 0x1, R6 ;  /* 0x00000001ff057819 */ /* 0x000fc40000011606 */
[----:B------:R-:W-:-:S04]  /*1cc0*/  SEL R14, RZ, 0x1, !P0 ;  /* 0x00000001ff0e7807 */ /* 0x000fc80004000000 */
[----:B------:R-:W-:-:S04]  /*1cd0*/  LOP3.LUT R9, R14, 0x1, R5, 0xf8, !PT ;  /* 0x000000010e097812 */ /* 0x000fc800078ef805 */
[----:B------:R-:W-:-:S04]  /*1ce0*/  LOP3.LUT R6, R9, R6, RZ, 0xc0, !PT ;  /* 0x0000000609067212 */ /* 0x000fc800078ec0ff */
[----:B------:R-:W-:-:S04]  /*1cf0*/  IADD3 R5, PT, PT, R5, R6, RZ ;  /* 0x0000000605057210 */ /* 0x000fc80007ffe0ff */
[----:B------:R-:W-:Y:S01]  /*1d00*/  LOP3.LUT R0, R5, R0, RZ, 0xfc, !PT ;  /* 0x0000000005007212 */ /* 0x000fe200078efcff */
[----:B------:R-:W-:Y:S06]  /*1d10*/  BRA `(.L_x_49) ;  /* 0x0000000000107947 */ /* 0x000fec0003800000 */
.L_x_48:
[----:B------:R-:W-:-:S04]  /*1d20*/  LOP3.LUT R0, R0, 0x80000000, RZ, 0xc0, !PT ;  /* 0x8000000000007812 */ /* 0x000fc800078ec0ff */
[----:B------:R-:W-:Y:S01]  /*1d30*/  LOP3.LUT R0, R0, 0x7f800000, RZ, 0xfc, !PT ;  /* 0x7f80000000007812 */ /* 0x000fe200078efcff */
[----:B------:R-:W-:Y:S06]  /*1d40*/  BRA `(.L_x_49) ;  /* 0x0000000000047947 */ /* 0x000fec0003800000 */
.L_x_47:
[----:B------:R-:W-:-:S07]  /*1d50*/  LEA R0, R9, R0, 0x17 ;  /* 0x0000000009007211 */ /* 0x000fce00078eb8ff */
.L_x_49:
[----:B------:R-:W-:Y:S05]  /*1d60*/  BSYNC.RECONVERGENT B3 ;  /* 0x0000000000037941 */ /* 0x000fea0003800200 */
.L_x_46:
[----:B------:R-:W-:Y:S05]  /*1d70*/  BRA `(.L_x_50) ;  /* 0x0000000000207947 */ /* 0x000fea0003800000 */
.L_x_45:
[----:B------:R-:W-:-:S04]  /*1d80*/  LOP3.LUT R0, R15, 0x80000000, R0, 0x48, !PT ;  /* 0x800000000f007812 */ /* 0x000fc800078e4800 */
[----:B------:R-:W-:Y:S01]  /*1d90*/  LOP3.LUT R0, R0, 0x7f800000, RZ, 0xfc, !PT ;  /* 0x7f80000000007812 */ /* 0x000fe200078efcff */
[----:B------:R-:W-:Y:S06]  /*1da0*/  BRA `(.L_x_50) ;  /* 0x0000000000147947 */ /* 0x000fec0003800000 */
.L_x_44:
[----:B------:R-:W-:Y:S01]  /*1db0*/  LOP3.LUT R0, R15, 0x80000000, R0, 0x48, !PT ;  /* 0x800000000f007812 */ /* 0x000fe200078e4800 */
[----:B------:R-:W-:Y:S06]  /*1dc0*/  BRA `(.L_x_50) ;  /* 0x00000000000c7947 */ /* 0x000fec0003800000 */
.L_x_43:
[----:B------:R-:W0:Y:S01]  /*1dd0*/  MUFU.RSQ R0, -QNAN ;  /* 0xffc0000000007908 */ /* 0x000e220000001400 */
[----:B------:R-:W-:Y:S05]  /*1de0*/  BRA `(.L_x_50) ;  /* 0x0000000000047947 */ /* 0x000fea0003800000 */
.L_x_42:
[----:B------:R-:W-:-:S07]  /*1df0*/  FADD.FTZ R0, R0, R3 ;  /* 0x0000000300007221 */ /* 0x000fce0000010000 */
.L_x_50:
[----:B------:R-:W-:Y:S05]  /*1e00*/  BSYNC.RECONVERGENT B2 ;  /* 0x0000000000027941 */ /* 0x000fea0003800200 */
.L_x_40:
[----:B------:R-:W-:Y:S01]  /*1e10*/  HFMA2 R5, -RZ, RZ, 0, 0 ;  /* 0x00000000ff057431 */ /* 0x000fe200000001ff */
[----:B0-----:R-:W-:-:S03]  /*1e20*/  MOV R9, R0 ;  /* 0x0000000000097202 */ /* 0x001fc60000000f00 */
[----:B------:R-:W-:Y:S05]  /*1e30*/  RET.REL.NODEC R4 `(_Z27roi_pooling_fill_gpu_kerneliiiiPKfPiPfS1_S2_) ;  /* 0xffffffe004707950 */ /* 0x000fea0003c3ffff */
.L_x_51:
        /* <DEDUP_REMOVED lines=12> */
.L_x_135:


//--------------------- .text._Z31roi_pooling_register_gpu_kerneliiiiiPKfS0_PKiPiS3_S3_S3_Pf --------------------------
	.section	.text._Z31roi_pooling_register_gpu_kerneliiiiiPKfS0_PKiPiS3_S3_S3_Pf,"ax",@progbits
	.align	128
        .global         _Z31roi_pooling_register_gpu_kerneliiiiiPKfS0_PKiPiS3_S3_S3_Pf
        .type           _Z31roi_pooling_register_gpu_kerneliiiiiPKfS0_PKiPiS3_S3_S3_Pf,@function
        .size           _Z31roi_pooling_register_gpu_kerneliiiiiPKfS0_PKiPiS3_S3_S3_Pf,(.L_x_139 - _Z31roi_pooling_register_gpu_kerneliiiiiPKfS0_PKiPiS3_S3_S3_Pf)
        .other          _Z31roi_pooling_register_gpu_kerneliiiiiPKfS0_PKiPiS3_S3_S3_Pf,@"STO_CUDA_ENTRY STV_DEFAULT"
_Z31roi_pooling_register_gpu_kerneliiiiiPKfS0_PKiPiS3_S3_S3_Pf:
.text._Z31roi_pooling_register_gpu_kerneliiiiiPKfS0_PKiPiS3_S3_S3_Pf:
[----:B------:R-:W-:Y:S01]  /*0000*/  LDC R1, c[0x0][0x37c] ;  /* 0x0000df00ff017b82 */ /* 0x000fe20000000800 */
[----:B------:R-:W0:Y:S07]  /*0010*/  S2R R3, SR_TID.X ;  /* 0x0000000000037919 */ /* 0x000e2e0000002100 */
[----:B------:R-:W1:Y:S01]  /*0020*/  LDC R4, c[0x0][0x384] ;  /* 0x0000e100ff047b82 */ /* 0x000e620000000800 */
[----:B------:R-:W2:Y:S07]  /*0030*/  LDCU.64 UR8, c[0x0][0x388] ;  /* 0x00007100ff0877ac */ /* 0x000eae0008000a00 */
[----:B------:R-:W0:Y:S08]  /*0040*/  S2UR UR5, SR_CTAID.X ;  /* 0x00000000000579c3 */ /* 0x000e300000002500 */
[----:B------:R-:W0:Y:S01]  /*0050*/  LDC R2, c[0x0][0x360] ;  /* 0x0000d800ff027b82 */ /* 0x000e220000000800 */
[----:B--2---:R-:W-:-:S04]  /*0060*/  UIMAD UR4, UR9, UR9, URZ ;  /* 0x00000009090472a4 */ /* 0x004fc8000f8e02ff */
[----:B------:R-:W-:Y:S01]  /*0070*/  UIMAD UR6, UR4, UR9, URZ ;  /* 0x00000009040672a4 */ /* 0x000fe2000f8e02ff */
[----:B-1----:R-:W-:-:S05]  /*0080*/  IMAD R0, R4, UR8, RZ ;  /* 0x0000000804007c24 */ /* 0x002fca000f8e02ff */
[----:B------:R-:W-:Y:S02]  /*0090*/  IMAD R0, R0, UR6, RZ ;  /* 0x0000000600007c24 */ /* 0x000fe4000f8e02ff */
[----:B0-----:R-:W-:-:S05]  /*00a0*/  IMAD R3, R2, UR5, R3 ;  /* 0x0000000502037c24 */ /* 0x001fca000f8e0203 */
[----:B------:R-:W-:-:S13]  /*00b0*/  ISETP.GE.AND P0, PT, R3, R0, PT ;  /* 0x000000000300720c */ /* 0x000fda0003f06270 */
[----:B------:R-:W-:Y:S05]  /*00c0*/  @P0 EXIT ;  /* 0x000000000000094d */ /* 0x000fea0003800000 */
[----:B------:R-:W-:Y:S01]  /*00d0*/  IABS R15, R4 ;  /* 0x00000004000f7213 */ /* 0x000fe20000000000 */
[----:B------:R-:W-:Y:S01]  /*00e0*/  IMAD R0, R4, UR6, RZ ;  /* 0x0000000604007c24 */ /* 0x000fe2000f8e02ff */
[----:B------:R-:W-:Y:S01]  /*00f0*/  IABS R10, R3 ;  /* 0x00000003000a7213 */ /* 0x000fe20000000000 */
[----:B------:R-:W0:Y:S01]  /*0100*/  LDCU UR5, c[0x0][0x380] ;  /* 0x00007000ff0577ac */ /* 0x000e220008000800 */
[----:B------:R-:W1:Y:S01]  /*0110*/  I2F.RP R2, R15 ;  /* 0x0000000f00027306 */ /* 0x000e620000209400 */
[----:B------:R-:W-:Y:S02]  /*0120*/  IABS R14, UR6 ;  /* 0x00000006000e7c13 */ /* 0x000fe40008000000 */
[----:B------:R-:W-:Y:S01]  /*0130*/  IABS R5, R0 ;  /* 0x0000000000057213 */ /* 0x000fe20000000000 */
[----:B------:R-:W2:Y:S02]  /*0140*/  LDCU.64 UR8, c[0x0][0x358] ;  /* 0x00006b00ff0877ac */ /* 0x000ea40008000a00 */
[----:B------:R-:W-:-:S02]  /*0150*/  IMAD.MOV R14, RZ, RZ, -R14 ;  /* 0x000000ffff0e7224 */ /* 0x000fc400078e0a0e */
[----:B------:R-:W3:Y:S08]  /*0160*/  I2F.RP R11, R5 ;  /* 0x00000005000b7306 */ /* 0x000ef00000209400 */
[----:B-1----:R-:W1:Y:S01]  /*0170*/  MUFU.RCP R2, R2 ;  /* 0x0000000200027308 */ /* 0x002e620000001000 */
[----:B0-----:R-:W-:Y:S02]  /*0180*/  UISETP.GE.AND UP0, UPT, UR5, 0x2, UPT ;  /* 0x000000020500788c */ /* 0x001fe4000bf06270 */
[----:B------:R-:W-:-:S05]  /*0190*/  UIADD3 UR7, UPT, UPT, UR5, -0x1, URZ ;  /* 0xffffffff05077890 */ /* 0x000fca000fffe0ff */
[----:B---3--:R-:W-:Y:S01]  /*01a0*/  MUFU.RCP R11, R11 ;  /* 0x0000000b000b7308 */ /* 0x008fe20000001000 */
[----:B-1----:R-:W-:Y:S01]  /*01b0*/  VIADD R6, R2, 0xffffffe ;  /* 0x0ffffffe02067836 */ /* 0x002fe20000000000 */
[----:B------:R-:W-:-:S06]  /*01c0*/  IABS R2, UR6 ;  /* 0x0000000600027c13 */ /* 0x000fcc0008000000 */
[----:B------:R0:W1:Y:S08]  /*01d0*/  F2I.FTZ.U32.TRUNC.NTZ R7, R6 ;  /* 0x0000000600077305 */ /* 0x000070000021f000 */
[----:B------:R-:W3:Y:S01]  /*01e0*/  I2F.RP R13, R2 ;  /* 0x00000002000d7306 */ /* 0x000ee20000209400 */
[----:B0-----:R-:W-:Y:S02]  /*01f0*/  IMAD.MOV.U32 R6, RZ, RZ, RZ ;  /* 0x000000ffff067224 */ /* 0x001fe400078e00ff */
[----:B-1----:R-:W-:-:S04]  /*0200*/  IMAD.MOV R8, RZ, RZ, -R7 ;  /* 0x000000ffff087224 */ /* 0x002fc800078e0a07 */
[----:B------:R-:W-:Y:S02]  /*0210*/  IMAD R9, R8, R15, RZ ;  /* 0x0000000f08097224 */ /* 0x000fe400078e02ff */
[----:B------:R-:W-:Y:S01]  /*0220*/  VIADD R8, R11, 0xffffffe ;  /* 0x0ffffffe0b087836 */ /* 0x000fe20000000000 */
[----:B------:R-:W-:Y:S01]  /*0230*/  LOP3.LUT R11, R3, R4, RZ, 0x3c, !PT ;  /* 0x00000004030b7212 */ /* 0x000fe200078e3cff */
[----:B------:R-:W-:Y:S01]  /*0240*/  IMAD.HI.U32 R7, R7, R9, R6 ;  /* 0x0000000907077227 */ /* 0x000fe200078e0006 */
[----:B---3--:R-:W0:Y:S02]  /*0250*/  MUFU.RCP R13, R13 ;  /* 0x0000000d000d7308 */ /* 0x008e240000001000 */
[----:B------:R-:W-:-:S03]  /*0260*/  ISETP.GE.AND P2, PT, R11, RZ, PT ;  /* 0x000000ff0b00720c */ /* 0x000fc60003f46270 */
[----:B------:R-:W-:-:S03]  /*0270*/  IMAD.HI.U32 R6, R7, R10, RZ ;  /* 0x0000000a07067227 */ /* 0x000fc600078e00ff */
[----:B------:R1:W3:Y:S01]  /*0280*/  F2I.FTZ.U32.TRUNC.NTZ R9, R8 ;  /* 0x0000000800097305 */ /* 0x0002e2000021f000 */
[----:B------:R-:W-:-:S04]  /*0290*/  IMAD.MOV R12, RZ, RZ, -R6 ;  /* 0x000000ffff0c7224 */ /* 0x000fc800078e0a06 */
[----:B------:R-:W-:Y:S02]  /*02a0*/  IMAD R12, R15, R12, R10 ;  /* 0x0000000c0f0c7224 */ /* 0x000fe400078e020a */
[----:B0-----:R-:W-:-:S03]  /*02b0*/  VIADD R7, R13, 0xffffffe ;  /* 0x0ffffffe0d077836 */ /* 0x001fc60000000000 */
[----:B------:R-:W-:Y:S01]  /*02c0*/  ISETP.GT.U32.AND P1, PT, R15, R12, PT ;  /* 0x0000000c0f00720c */ /* 0x000fe20003f24070 */
[----:B-1----:R-:W-:Y:S02]  /*02d0*/  IMAD.MOV.U32 R8, RZ, RZ, RZ ;  /* 0x000000ffff087224 */ /* 0x002fe400078e00ff */
[----:B------:R-:W0:Y:S10]  /*02e0*/  F2I.FTZ.U32.TRUNC.NTZ R7, R7 ;  /* 0x0000000700077305 */ /* 0x000e34000021f000 */
[----:B------:R-:W-:Y:S01]  /*02f0*/  @!P1 IADD3 R12, PT, PT, R12, -R15, RZ ;  /* 0x8000000f0c0c9210 */ /* 0x000fe20007ffe0ff */
[----:B------:R-:W-:Y:S01]  /*0300*/  @!P1 VIADD R6, R6, 0x1 ;  /* 0x0000000106069836 */ /* 0x000fe20000000000 */
[----:B------:R-:W-:-:S02]  /*0310*/  ISETP.NE.AND P1, PT, R4, RZ, PT ;  /* 0x000000ff0400720c */ /* 0x000fc40003f25270 */
[----:B------:R-:W-:Y:S01]  /*0320*/  ISETP.GE.U32.AND P0, PT, R12, R15, PT ;  /* 0x0000000f0c00720c */ /* 0x000fe20003f06070 */
[----:B---3--:R-:W-:Y:S02]  /*0330*/  IMAD.MOV R12, RZ, RZ, -R9 ;  /* 0x000000ffff0c7224 */ /* 0x008fe400078e0a09 */
[----:B0-----:R-:W-:Y:S02]  /*0340*/  IMAD.MOV R13, RZ, RZ, -R7 ;  /* 0x000000ffff0d7224 */ /* 0x001fe400078e0a07 */
[----:B------:R-:W-:-:S04]  /*0350*/  IMAD R11, R12, R5, RZ ;  /* 0x000000050c0b7224 */ /* 0x000fc800078e02ff */
[----:B------:R-:W-:-:S04]  /*0360*/  IMAD.HI.U32 R9, R9, R11, R8 ;  /* 0x0000000b09097227 */ /* 0x000fc800078e0008 */
[----:B------:R-:W-:Y:S02]  /*0370*/  @P0 VIADD R6, R6, 0x1 ;  /* 0x0000000106060836 */ /* 0x000fe40000000000 */
[----:B------:R-:W-:Y:S02]  /*0380*/  IMAD R11, R13, R2, RZ ;  /* 0x000000020d0b7224 */ /* 0x000fe400078e02ff */
[----:B------:R-:W-:Y:S01]  /*0390*/  IMAD.MOV.U32 R12, RZ, RZ, R6 ;  /* 0x000000ffff0c7224 */ /* 0x000fe200078e0006 */
[----:B------:R-:W-:Y:S01]  /*03a0*/  IABS R6, R0 ;  /* 0x0000000000067213 */ /* 0x000fe20000000000 */
[----:B------:R-:W-:-:S03]  /*03b0*/  IMAD.HI.U32 R32, R9, R10, RZ ;  /* 0x0000000a09207227 */ /* 0x000fc600078e00ff */
[----:B------:R-:W-:Y:S01]  /*03c0*/  @!P2 IADD3 R12, PT, PT, -R12, RZ, RZ ;  /* 0x000000ff0c0ca210 */ /* 0x000fe20007ffe1ff */
[----:B------:R-:W-:Y:S01]  /*03d0*/  IMAD.MOV R8, RZ, RZ, -R6 ;  /* 0x000000ffff087224 */ /* 0x000fe200078e0a06 */
[----:B------:R-:W-:Y:S01]  /*03e0*/  @!P1 LOP3.LUT R12, RZ, R4, RZ, 0x33, !PT ;  /* 0x00000004ff0c9212 */ /* 0x000fe200078e33ff */
[----:B------:R-:W-:-:S03]  /*03f0*/  IMAD.MOV.U32 R6, RZ, RZ, RZ ;  /* 0x000000ffff067224 */ /* 0x000fc600078e00ff */
[----:B------:R-:W-:Y:S01]  /*0400*/  ISETP.GE.AND P4, PT, R12, RZ, PT ;  /* 0x000000ff0c00720c */ /* 0x000fe20003f86270 */
[----:B------:R-:W-:Y:S01]  /*0410*/  IMAD.HI.U32 R6, R7, R11, R6 ;  /* 0x0000000b07067227 */ /* 0x000fe200078e0006 */
[----:B------:R-:W-:-:S03]  /*0420*/  IABS R11, R12 ;  /* 0x0000000c000b7213 */ /* 0x000fc60000000000 */
[----:B------:R-:W-:Y:S02]  /*0430*/  IMAD.MOV.U32 R7, RZ, RZ, R8 ;  /* 0x000000ffff077224 */ /* 0x000fe400078e0008 */
[----:B------:R-:W-:Y:S02]  /*0440*/  IMAD.MOV.U32 R9, RZ, RZ, R11 ;  /* 0x000000ffff097224 */ /* 0x000fe400078e000b */
[----:B------:R-:W-:Y:S02]  /*0450*/  IMAD R10, R32, R7, R10 ;  /* 0x00000007200a7224 */ /* 0x000fe400078e020a */
[----:B------:R-:W-:Y:S02]  /*0460*/  IMAD.MOV.U32 R7, RZ, RZ, R14 ;  /* 0x000000ffff077224 */ /* 0x000fe400078e000e */
[----:B------:R-:W-:Y:S01]  /*0470*/  IMAD.HI.U32 R6, R6, R9, RZ ;  /* 0x0000000906067227 */ /* 0x000fe200078e00ff */
[----:B------:R-:W-:-:S03]  /*0480*/  ISETP.GT.U32.AND P1, PT, R5, R10, PT ;  /* 0x0000000a0500720c */ /* 0x000fc60003f24070 */
[----:B------:R-:W-:Y:S02]  /*0490*/  IMAD R7, R6, R7, R9 ;  /* 0x0000000706077224 */ /* 0x000fe400078e0209 */
[----:B------:R-:W-:-:S03]  /*04a0*/  IMAD.U32 R9, RZ, RZ, UR7 ;  /* 0x00000007ff097e24 */ /* 0x000fc6000f8e00ff */
[----:B------:R-:W-:-:S05]  /*04b0*/  ISETP.GT.U32.AND P2, PT, R2, R7, PT ;  /* 0x000000070200720c */ /* 0x000fca0003f44070 */
[-C--:B------:R-:W-:Y:S01]  /*04c0*/  @!P1 IADD3 R10, PT, PT, R10, -R5.reuse, RZ ;  /* 0x800000050a0a9210 */ /* 0x080fe20007ffe0ff */
[----:B------:R-:W-:Y:S01]  /*04d0*/  @!P1 VIADD R32, R32, 0x1 ;  /* 0x0000000120209836 */ /* 0x000fe20000000000 */
[----:B------:R-:W-:Y:S02]  /*04e0*/  ISETP.NE.AND P1, PT, RZ, UR6, PT ;  /* 0x00000006ff007c0c */ /* 0x000fe4000bf25270 */
[----:B------:R-:W-:Y:S02]  /*04f0*/  ISETP.GE.U32.AND P0, PT, R10, R5, PT ;  /* 0x000000050a00720c */ /* 0x000fe40003f06070 */
[----:B------:R-:W-:Y:S02]  /*0500*/  LOP3.LUT R5, R3, R0, RZ, 0x3c, !PT ;  /* 0x0000000003057212 */ /* 0x000fe400078e3cff */
[----:B------:R-:W-:Y:S02]  /*0510*/  @!P2 IMAD.IADD R7, R7, 0x1, -R2 ;  /* 0x000000010707a824 */ /* 0x000fe400078e0a02 */
[----:B------:R-:W-:-:S03]  /*0520*/  ISETP.GE.AND P2, PT, R5, RZ, PT ;  /* 0x000000ff0500720c */ /* 0x000fc60003f46270 */
[----:B------:R-:W-:-:S04]  /*0530*/  ISETP.GT.U32.AND P3, PT, R2, R7, PT ;  /* 0x000000070200720c */ /* 0x000fc80003f64070 */
[----:B------:R-:W-:Y:S01]  /*0540*/  @P0 VIADD R32, R32, 0x1 ;  /* 0x0000000120200836 */ /* 0x000fe20000000000 */
[----:B------:R-:W-:-:S05]  /*0550*/  ISETP.NE.AND P0, PT, R0, RZ, PT ;  /* 0x000000ff0000720c */ /* 0x000fca0003f05270 */
[----:B------:R-:W-:-:S03]  /*0560*/  @!P2 IMAD.MOV R32, RZ, RZ, -R32 ;  /* 0x000000ffff20a224 */ /* 0x000fc600078e0a20 */
[----:B------:R-:W-:Y:S01]  /*0570*/  @!P3 IMAD.IADD R7, R7, 0x1, -R2 ;  /* 0x000000010707b824 */ /* 0x000fe200078e0a02 */
[----:B------:R-:W-:-:S03]  /*0580*/  IADD3 R2, PT, PT, -R12, RZ, RZ ;  /* 0x000000ff0c027210 */ /* 0x000fc60007ffe1ff */
[----:B------:R-:W-:Y:S01]  /*0590*/  IMAD.MOV.U32 R5, RZ, RZ, R7 ;  /* 0x000000ffff057224 */ /* 0x000fe200078e0007 */
[----:B------:R-:W-:Y:S01]  /*05a0*/  @!P0 LOP3.LUT R32, RZ, R0, RZ, 0x33, !PT ;  /* 0x00000000ff208212 */ /* 0x000fe200078e33ff */
[----:B------:R-:W-:Y:S02]  /*05b0*/  IMAD R4, R4, R2, R3 ;  /* 0x0000000204047224 */ /* 0x000fe400078e0203 */
[----:B------:R-:W-:Y:S01]  /*05c0*/  @!P4 IMAD.MOV R5, RZ, RZ, -R5 ;  /* 0x000000ffff05c224 */ /* 0x000fe200078e0a05 */
[----:B------:R-:W-:Y:S01]  /*05d0*/  @!P1 LOP3.LUT R5, RZ, UR6, RZ, 0x33, !PT ;  /* 0x00000006ff059c12 */ /* 0x000fe2000f8e33ff */
[----:B--2---:R-:W-:Y:S06]  /*05e0*/  BRA.U !UP0, `(.L_x_52) ;  /* 0x0000000108487547 */ /* 0x004fec000b800000 */
[----:B------:R-:W0:Y:S01]  /*05f0*/  LDC.64 R2, c[0x0][0x3b8] ;  /* 0x0000ee00ff027b82 */ /* 0x000e220000000a00 */
[----:B------:R-:W-:Y:S01]  /*0600*/  BSSY.RECONVERGENT B0, `(.L_x_52) ;  /* 0x0000010000007945 */ /* 0x000fe20003800200 */
[----:B------:R-:W-:-:S07]  /*0610*/  IMAD.MOV.U32 R9, RZ, RZ, RZ ;  /* 0x000000ffff097224 */ /* 0x000fce00078e00ff */
.L_x_56:
[----:B0-----:R-:W-:-:S05]  /*0620*/  IMAD.WIDE.U32 R6, R9, 0x4, R2 ;  /* 0x0000000409067825 */ /* 0x001fca00078e0002 */
[----:B------:R-:W2:Y:S01]  /*0630*/  LDG.E R11, desc[UR8][R6.64] ;  /* 0x00000008060b7981 */ /* 0x000ea2000c1e1900 */
[----:B------:R-:W-:Y:S01]  /*0640*/  BSSY.RELIABLE B1, `(.L_x_53) ;  /* 0x0000007000017945 */ /* 0x000fe20003800100 */
[----:B--2---:R-:W-:-:S13]  /*0650*/  ISETP.GE.AND P0, PT, R32, R11, PT ;  /* 0x0000000b2000720c */ /* 0x004fda0003f06270 */
[----:B------:R-:W-:Y:S05]  /*0660*/  @!P0 BRA `(.L_x_54) ;  /* 0x0000000000108947 */ /* 0x000fea0003800000 */
[----:B------:R-:W2:Y:S02]  /*0670*/  LDG.E R7, desc[UR8][R6.64+0x4] ;  /* 0x0000040806077981 */ /* 0x000ea4000c1e1900 */
[----:B--2---:R-:W-:-:S13]  /*0680*/  ISETP.GE.AND P0, PT, R32, R7, PT ;  /* 0x000000072000720c */ /* 0x004fda0003f06270 */
[----:B------:R-:W-:Y:S05]  /*0690*/  @!P0 BREAK.RELIABLE B1 ;  /* 0x0000000000018942 */ /* 0x000fea0003800100 */
[----:B------:R-:W-:Y:S05]  /*06a0*/  @!P0 BRA `(.L_x_55) ;  /* 0x0000000000148947 */ /* 0x000fea0003800000 */
.L_x_54:
[----:B------:R-:W-:Y:S05]  /*06b0*/  BSYNC.RELIABLE B1 ;  /* 0x0000000000017941 */ /* 0x000fea0003800100 */
.L_x_53:
[----:B------:R-:W-:-:S05]  /*06c0*/  VIADD R9, R9, 0x1 ;  /* 0x0000000109097836 */ /* 0x000fca0000000000 */
[----:B------:R-:W-:-:S13]  /*06d0*/  ISETP.NE.AND P0, PT, R9, UR7, PT ;  /* 0x0000000709007c0c */ /* 0x000fda000bf05270 */
[----:B------:R-:W-:Y:S05]  /*06e0*/  @P0 BRA `(.L_x_56) ;  /* 0xfffffffc00cc0947 */ /* 0x000fea000383ffff */
[----:B------:R-:W-:-:S07]  /*06f0*/  IMAD.U32 R9, RZ, RZ, UR7 ;  /* 0x00000007ff097e24 */ /* 0x000fce000f8e00ff */
.L_x_55:
[----:B------:R-:W-:Y:S05]  /*0700*/  BSYNC.RECONVERGENT B0 ;  /* 0x0000000000007941 */ /* 0x000fea0003800200 */
.L_x_52:
[----:B------:R-:W0:Y:S02]  /*0710*/  LDC.64 R2, c[0x0][0x3a8] ;  /* 0x0000ea00ff027b82 */ /* 0x000e240000000a00 */
[----:B0-----:R-:W-:-:S06]  /*0720*/  IMAD.WIDE R2, R9, 0x4, R2 ;  /* 0x0000000409027825 */ /* 0x001fcc00078e0202 */
[----:B------:R-:W2:Y:S02]  /*0730*/  LDG.E R3, desc[UR8][R2.64] ;  /* 0x0000000802037981 */ /* 0x000ea4000c1e1900 */
[----:B--2---:R-:W-:-:S13]  /*0740*/  ISETP.GE.AND P0, PT, R4, R3, PT ;  /* 0x000000030400720c */ /* 0x004fda0003f06270 */
[----:B------:R-:W-:Y:S05]  /*0750*/  @P0 EXIT ;  /* 0x000000000000094d */ /* 0x000fea0003800000 */
[----:B------:R-:W0:Y:S01]  /*0760*/  LDC.64 R14, c[0x0][0x3a0] ;  /* 0x0000e800ff0e7b82 */ /* 0x000e220000000a00 */
[----:B------:R-:W-:Y:S02]  /*0770*/  IMAD R3, R32, 0x7, RZ ;  /* 0x0000000720037824 */ /* 0x000fe400078e02ff */
[----:B------:R-:W-:-:S05]  /*0780*/  IMAD.U32 R16, RZ, RZ, UR4 ;  /* 0x00000004ff107e24 */ /* 0x000fca000f8e00ff */
[----:B------:R-:W1:Y:S01]  /*0790*/  LDC R10, c[0x0][0x38c] ;  /* 0x0000e300ff0a7b82 */ /* 0x000e620000000800 */
[----:B0-----:R-:W-:-:S05]  /*07a0*/  IMAD.WIDE R14, R3, 0x4, R14 ;  /* 0x00000004030e7825 */ /* 0x001fca00078e020e */
[----:B------:R-:W2:Y:S01]  /*07b0*/  LDG.E R8, desc[UR8][R14.64] ;  /* 0x000000080e087981 */ /* 0x000ea2000c1e1900 */
[----:B------:R-:W-:Y:S02]  /*07c0*/  IABS R18, R16 ;  /* 0x0000001000127213 */ /* 0x000fe40000000000 */
[----:B-1----:R-:W-:Y:S01]  /*07d0*/  IABS R17, R10 ;  /* 0x0000000a00117213 */ /* 0x002fe20000000000 */
[----:B------:R-:W5:Y:S01]  /*07e0*/  LDG.E R7, desc[UR8][R14.64+0x4] ;  /* 0x000004080e077981 */ /* 0x000f62000c1e1900 */
[----:B------:R-:W0:Y:S03]  /*07f0*/  I2F.RP R9, R18 ;  /* 0x0000001200097306 */ /* 0x000e260000209400 */
[----:B------:R-:W5:Y:S04]  /*0800*/  LDG.E R2, desc[UR8][R14.64+0x8] ;  /* 0x000008080e027981 */ /* 0x000f68000c1e1900 */
[----:B------:R-:W5:Y:S04]  /*0810*/  LDG.E R0, desc[UR8][R14.64+0xc] ;  /* 0x00000c080e007981 */ /* 0x000f68000c1e1900 */
[----:B------:R-:W5:Y:S01]  /*0820*/  LDG.E R35, desc[UR8][R14.64+0x10] ;  /* 0x000010080e237981 */ /* 0x000f62000c1e1900 */
[----:B0-----:R-:W0:Y:S03]  /*0830*/  MUFU.RCP R9, R9 ;  /* 0x0000000900097308 */ /* 0x001e260000001000 */
[----:B------:R-:W5:Y:S04]  /*0840*/  LDG.E R3, desc[UR8][R14.64+0x14] ;  /* 0x000014080e037981 */ /* 0x000f68000c1e1900 */
[----:B------:R1:W5:Y:S01]  /*0850*/  LDG.E R6, desc[UR8][R14.64+0x18] ;  /* 0x000018080e067981 */ /* 0x000362000c1e1900 */
[----:B------:R-:W-:Y:S01]  /*0860*/  UIADD3 UR5, UPT, UPT, -UR4, URZ, URZ ;  /* 0x000000ff04057290 */ /* 0x000fe2000fffe1ff */
[----:B------:R-:W-:Y:S01]  /*0870*/  ISETP.GE.AND P4, PT, R5, RZ, PT ;  /* 0x000000ff0500720c */ /* 0x000fe20003f86270 */
[----:B------:R-:W-:Y:S01]  /*0880*/  BSSY.RECONVERGENT B0, `(.L_x_57) ;  /* 0x000004e000007945 */ /* 0x000fe20003800200 */
[----:B-1----:R-:W-:-:S02]  /*0890*/  IABS R14, R5 ;  /* 0x00000005000e7213 */ /* 0x002fc40000000000 */
[----:B0-----:R-:W-:Y:S02]  /*08a0*/  IADD3 R12, PT, PT, R9, 0xffffffe, RZ ;  /* 0x0ffffffe090c7810 */ /* 0x001fe40007ffe0ff */
[----:B------:R-:W-:Y:S01]  /*08b0*/  IABS R15, R16 ;  /* 0x00000010000f7213 */ /* 0x000fe20000000000 */
[----:B------:R-:W-:Y:S01]  /*08c0*/  IMAD.MOV.U32 R16, RZ, RZ, R14 ;  /* 0x000000ffff107224 */ /* 0x000fe200078e000e */
[----:B------:R0:W1:Y:S03]  /*08d0*/  F2I.FTZ.U32.TRUNC.NTZ R13, R12 ;  /* 0x0000000c000d7305 */ /* 0x000066000021f000 */
[----:B------:R-:W-:Y:S02]  /*08e0*/  IMAD.MOV R9, RZ, RZ, -R15 ;  /* 0x000000ffff097224 */ /* 0x000fe400078e0a0f */
[----:B0-----:R-:W-:Y:S02]  /*08f0*/  IMAD.MOV.U32 R12, RZ, RZ, RZ ;  /* 0x000000ffff0c7224 */ /* 0x001fe400078e00ff */
[----:B-1----:R-:W-:-:S04]  /*0900*/  IMAD.MOV R11, RZ, RZ, -R13 ;  /* 0x000000ffff0b7224 */ /* 0x002fc800078e0a0d */
[----:B------:R-:W-:-:S04]  /*0910*/  IMAD R11, R11, R18, RZ ;  /* 0x000000120b0b7224 */ /* 0x000fc800078e02ff */
[----:B------:R-:W-:-:S04]  /*0920*/  IMAD.HI.U32 R13, R13, R11, R12 ;  /* 0x0000000b0d0d7227 */ /* 0x000fc800078e000c */
[----:B------:R-:W-:Y:S02]  /*0930*/  IMAD.MOV.U32 R11, RZ, RZ, R17 ;  /* 0x000000ffff0b7224 */ /* 0x000fe400078e0011 */
[----:B------:R-:W-:Y:S02]  /*0940*/  IMAD.HI.U32 R12, R13, R16, RZ ;  /* 0x000000100d0c7227 */ /* 0x000fe400078e00ff */
[----:B------:R-:W0:Y:S02]  /*0950*/  I2F.RP R17, R11 ;  /* 0x0000000b00117306 */ /* 0x000e240000209400 */
[----:B------:R-:W-:-:S05]  /*0960*/  IMAD R9, R12, R9, R16 ;  /* 0x000000090c097224 */ /* 0x000fca00078e0210 */
[----:B------:R-:W-:Y:S01]  /*0970*/  ISETP.GT.U32.AND P1, PT, R18, R9, PT ;  /* 0x000000091200720c */ /* 0x000fe20003f24070 */
[----:B0-----:R-:W0:-:S12]  /*0980*/  MUFU.RCP R17, R17 ;  /* 0x0000001100117308 */ /* 0x001e180000001000 */
[----:B------:R-:W-:Y:S02]  /*0990*/  @!P1 IMAD.IADD R9, R9, 0x1, -R18 ;  /* 0x0000000109099824 */ /* 0x000fe400078e0a12 */
[----:B------:R-:W-:Y:S01]  /*09a0*/  @!P1 VIADD R12, R12, 0x1 ;  /* 0x000000010c0c9836 */ /* 0x000fe20000000000 */
[----:B------:R-:W-:Y:S02]  /*09b0*/  ISETP.NE.AND P1, PT, RZ, UR4, PT ;  /* 0x00000004ff007c0c */ /* 0x000fe4000bf25270 */
[----:B------:R-:W-:Y:S02]  /*09c0*/  ISETP.GE.U32.AND P0, PT, R9, R18, PT ;  /* 0x000000120900720c */ /* 0x000fe40003f06070 */
[----:B------:R-:W-:-:S04]  /*09d0*/  LOP3.LUT R9, R5, UR4, RZ, 0x3c, !PT ;  /* 0x0000000405097c12 */ /* 0x000fc8000f8e3cff */
[----:B------:R-:W-:Y:S02]  /*09e0*/  ISETP.GE.AND P2, PT, R9, RZ, PT ;  /* 0x000000ff0900720c */ /* 0x000fe40003f46270 */
[----:B0-----:R-:W-:-:S04]  /*09f0*/  IADD3 R14, PT, PT, R17, 0xffffffe, RZ ;  /* 0x0ffffffe110e7810 */ /* 0x001fc80007ffe0ff */
[----:B------:R0:W1:Y:S01]  /*0a00*/  F2I.FTZ.U32.TRUNC.NTZ R15, R14 ;  /* 0x0000000e000f7305 */ /* 0x000062000021f000 */
[----:B------:R-:W-:-:S06]  /*0a10*/  @P0 VIADD R12, R12, 0x1 ;  /* 0x000000010c0c0836 */ /* 0x000fcc0000000000 */
[----:B------:R-:W-:Y:S01]  /*0a20*/  @!P2 IMAD.MOV R12, RZ, RZ, -R12 ;  /* 0x000000ffff0ca224 */ /* 0x000fe200078e0a0c */
[----:B------:R-:W-:Y:S01]  /*0a30*/  @!P1 LOP3.LUT R12, RZ, UR4, RZ, 0x33, !PT ;  /* 0x00000004ff0c9c12 */ /* 0x000fe2000f8e33ff */
[----:B0-----:R-:W-:-:S04]  /*0a40*/  IMAD.MOV.U32 R14, RZ, RZ, RZ ;  /* 0x000000ffff0e7224 */ /* 0x001fc800078e00ff */
[----:B------:R-:W-:Y:S02]  /*0a50*/  IMAD R13, R12, UR5, R5 ;  /* 0x000000050c0d7c24 */ /* 0x000fe4000f8e0205 */
[----:B-1----:R-:W-:-:S03]  /*0a60*/  IMAD.MOV R18, RZ, RZ, -R15 ;  /* 0x000000ffff127224 */ /* 0x002fc600078e0a0f */
[----:B------:R-:W-:Y:S01]  /*0a70*/  IABS R17, R13 ;  /* 0x0000000d00117213 */ /* 0x000fe20000000000 */
[----:B------:R-:W-:Y:S01]  /*0a80*/  IMAD R9, R18, R11, RZ ;  /* 0x0000000b12097224 */ /* 0x000fe200078e02ff */
[----:B------:R-:W-:-:S03]  /*0a90*/  LOP3.LUT R13, R13, R10, RZ, 0x3c, !PT ;  /* 0x0000000a0d0d7212 */ /* 0x000fc600078e3cff */
[----:B------:R-:W-:Y:S01]  /*0aa0*/  IMAD.HI.U32 R15, R15, R9, R14 ;  /* 0x000000090f0f7227 */ /* 0x000fe200078e000e */
[----:B------:R-:W-:-:S03]  /*0ab0*/  ISETP.GE.AND P2, PT, R13, RZ, PT ;  /* 0x000000ff0d00720c */ /* 0x000fc60003f46270 */
[----:B------:R-:W-:Y:S02]  /*0ac0*/  IMAD.MOV.U32 R14, RZ, RZ, R17 ;  /* 0x000000ffff0e7224 */ /* 0x000fe400078e0011 */
[----:B------:R-:W-:-:S04]  /*0ad0*/  IMAD.HI.U32 R9, R15, R16, RZ ;  /* 0x000000100f097227 */ /* 0x000fc800078e00ff */
[----:B------:R-:W-:Y:S01]  /*0ae0*/  IMAD.HI.U32 R15, R15, R14, RZ ;  /* 0x0000000e0f0f7227 */ /* 0x000fe200078e00ff */
[----:B------:R-:W-:-:S03]  /*0af0*/  IADD3 R17, PT, PT, -R9, RZ, RZ ;  /* 0x000000ff09117210 */ /* 0x000fc60007ffe1ff */
[----:B------:R-:W-:Y:S02]  /*0b00*/  IMAD.MOV R9, RZ, RZ, -R15 ;  /* 0x000000ffff097224 */ /* 0x000fe400078e0a0f */
[C---:B------:R-:W-:Y:S02]  /*0b10*/  IMAD R16, R11.reuse, R17, R16 ;  /* 0x000000110b107224 */ /* 0x040fe400078e0210 */
[C---:B------:R-:W-:Y:S01]  /*0b20*/  IMAD R14, R11.reuse, R9, R14 ;  /* 0x000000090b0e7224 */ /* 0x040fe200078e020e */
[----:B------:R-:W-:Y:S02]  /*0b30*/  I2FP.F32.S32 R9, R10 ;  /* 0x0000000a00097245 */ /* 0x000fe40000201400 */
[C---:B------:R-:W-:Y:S02]  /*0b40*/  ISETP.GT.U32.AND P0, PT, R11.reuse, R16, PT ;  /* 0x000000100b00720c */ /* 0x040fe40003f04070 */
[----:B------:R-:W-:Y:S01]  /*0b50*/  ISETP.GT.U32.AND P1, PT, R11, R14, PT ;  /* 0x0000000e0b00720c */ /* 0x000fe20003f24070 */
[----:B------:R-:W0:Y:S10]  /*0b60*/  MUFU.RCP R18, R9 ;  /* 0x0000000900127308 */ /* 0x000e340000001000 */
[----:B------:R-:W-:-:S02]  /*0b70*/  @!P0 IMAD.IADD R16, R16, 0x1, -R11 ;  /* 0x0000000110108824 */ /* 0x000fc400078e0a0b */
[----:B------:R-:W-:Y:S02]  /*0b80*/  @!P1 IMAD.IADD R14, R14, 0x1, -R11 ;  /* 0x000000010e0e9824 */ /* 0x000fe400078e0a0b */
[----:B------:R-:W-:Y:S01]  /*0b90*/  @!P1 VIADD R15, R15, 0x1 ;  /* 0x000000010f0f9836 */ /* 0x000fe20000000000 */
[----:B------:R-:W-:Y:S02]  /*0ba0*/  ISETP.GT.U32.AND P3, PT, R11, R16, PT ;  /* 0x000000100b00720c */ /* 0x000fe40003f64070 */
[----:B------:R-:W-:Y:S01]  /*0bb0*/  ISETP.GE.U32.AND P0, PT, R14, R11, PT ;  /* 0x0000000b0e00720c */ /* 0x000fe20003f06070 */
[----:B0-----:R-:W-:Y:S01]  /*0bc0*/  FFMA R17, -R9, R18, 1 ;  /* 0x3f80000009117423 */ /* 0x001fe20000000112 */
[----:B------:R-:W-:-:S03]  /*0bd0*/  ISETP.NE.AND P1, PT, R10, RZ, PT ;  /* 0x000000ff0a00720c */ /* 0x000fc60003f25270 */
[----:B------:R-:W-:-:S06]  /*0be0*/  FFMA R17, R18, R17, R18 ;  /* 0x0000001112117223 */ /* 0x000fcc0000000012 */
[----:B------:R-:W-:Y:S01]  /*0bf0*/  @!P3 IMAD.IADD R16, R16, 0x1, -R11 ;  /* 0x000000011010b824 */ /* 0x000fe200078e0a0b */
[----:B------:R-:W-:Y:S01]  /*0c00*/  IADD3 R11, PT, PT, R10, -0x1, RZ ;  /* 0xffffffff0a0b7810 */ /* 0x000fe20007ffe0ff */
[----:B------:R-:W-:Y:S01]  /*0c10*/  @P0 VIADD R15, R15, 0x1 ;  /* 0x000000010f0f0836 */ /* 0x000fe20000000000 */
[----:B------:R-:W-:Y:S01]  /*0c20*/  LOP3.LUT R10, RZ, R10, RZ, 0x33, !PT ;  /* 0x0000000aff0a7212 */ /* 0x000fe200078e33ff */
[----:B------:R-:W-:Y:S01]  /*0c30*/  @!P4 IMAD.MOV R16, RZ, RZ, -R16 ;  /* 0x000000ffff10c224 */ /* 0x000fe200078e0a10 */
[----:B------:R-:W-:Y:S01]  /*0c40*/  LEA.HI R11, R11, R11, RZ, 0x1 ;  /* 0x0000000b0b0b7211 */ /* 0x000fe200078f08ff */
[----:B------:R-:W-:-:S03]  /*0c50*/  @!P2 IMAD.MOV R15, RZ, RZ, -R15 ;  /* 0x000000ffff0fa224 */ /* 0x000fc600078e0a0f */
[----:B------:R-:W-:Y:S02]  /*0c60*/  SHF.R.S32.HI R11, RZ, 0x1, R11 ;  /* 0x00000001ff0b7819 */ /* 0x000fe4000001140b */
[C---:B------:R-:W-:Y:S02]  /*0c70*/  SEL R13, R10.reuse, R16, !P1 ;  /* 0x000000100a0d7207 */ /* 0x040fe40004800000 */
[----:B------:R-:W-:Y:S01]  /*0c80*/  SEL R14, R10, R15, !P1 ;  /* 0x0000000f0a0e7207 */ /* 0x000fe20004800000 */
[--C-:B------:R-:W-:Y:S02]  /*0c90*/  IMAD.IADD R12, R12, 0x1, -R11.reuse ;  /* 0x000000010c0c7824 */ /* 0x100fe400078e0a0b */
[--C-:B------:R-:W-:Y:S02]  /*0ca0*/  IMAD.IADD R13, R13, 0x1, -R11.reuse ;  /* 0x000000010d0d7824 */ /* 0x100fe400078e0a0b */
[----:B------:R-:W-:Y:S01]  /*0cb0*/  IMAD.IADD R14, R14, 0x1, -R11 ;  /* 0x000000010e0e7824 */ /* 0x000fe200078e0a0b */
[----:B--2---:R-:W0:Y:S01]  /*0cc0*/  FCHK P0, R8, R9 ;  /* 0x0000000908007302 */ /* 0x004e220000000000 */
[----:B------:R-:W-:-:S04]  /*0cd0*/  FFMA R18, R8, R17, RZ ;  /* 0x0000001108127223 */ /* 0x000fc800000000ff */
[----:B------:R-:W-:-:S04]  /*0ce0*/  FFMA R15, -R9, R18, R8 ;  /* 0x00000012090f7223 */ /* 0x000fc80000000108 */
[----:B------:R-:W-:Y:S01]  /*0cf0*/  FFMA R15, R17, R15, R18 ;  /* 0x0000000f110f7223 */ /* 0x000fe20000000012 */
[----:B0-----:R-:W-:Y:S06]  /*0d00*/  @!P0 BRA `(.L_x_58) ;  /* 0x0000000000148947 */ /* 0x001fec0003800000 */
[----:B------:R-:W-:Y:S01]  /*0d10*/  IMAD.MOV.U32 R10, RZ, RZ, R8 ;  /* 0x000000ffff0a7224 */ /* 0x000fe200078e0008 */
[----:B------:R-:W-:Y:S02]  /*0d20*/  MOV R11, R9 ;  /* 0x00000009000b7202 */ /* 0x000fe40000000f00 */
[----:B------:R-:W-:-:S07]  /*0d30*/  MOV R19, 0xd50 ;  /* 0x00000d5000137802 */ /* 0x000fce0000000f00 */
[----:B-----5:R-:W-:Y:S05]  /*0d40*/  CALL.REL.NOINC `($__internal_3_$__cuda_sm3x_div_rn_noftz_f32_slowpath) ;  /* 0x00000034000c7944 */ /* 0x020fea0003c00000 */
[----:B------:R-:W-:-:S07]  /*0d50*/  IMAD.MOV.U32 R15, RZ, RZ, R17 ;  /* 0x000000ffff0f7224 */ /* 0x000fce00078e0011 */
.L_x_58:
[----:B------:R-:W-:Y:S05]  /*0d60*/  BSYNC.RECONVERGENT B0 ;  /* 0x0000000000007941 */ /* 0x000fea0003800200 */
.L_x_57:
[----:B------:R-:W0:Y:S01]  /*0d70*/  MUFU.RCP R8, R9 ;  /* 0x0000000900087308 */ /* 0x000e220000001000 */
[----:B------:R-:W-:Y:S07]  /*0d80*/  BSSY.RECONVERGENT B0, `(.L_x_59) ;  /* 0x000000d000007945 */ /* 0x000fee0003800200 */
[----:B-----5:R-:W1:Y:S01]  /*0d90*/  FCHK P0, R7, R9 ;  /* 0x0000000907007302 */ /* 0x020e620000000000 */
[----:B0-----:R-:W-:-:S04]  /*0da0*/  FFMA R11, -R9, R8, 1 ;  /* 0x3f800000090b7423 */ /* 0x001fc80000000108 */
[----:B------:R-:W-:-:S04]  /*0db0*/  FFMA R17, R8, R11, R8 ;  /* 0x0000000b08117223 */ /* 0x000fc80000000008 */
[----:B------:R-:W-:-:S04]  /*0dc0*/  FFMA R16, R7, R17, RZ ;  /* 0x0000001107107223 */ /* 0x000fc800000000ff */
[----:B------:R-:W-:-:S04]  /*0dd0*/  FFMA R11, -R9, R16, R7 ;  /* 0x00000010090b7223 */ /* 0x000fc80000000107 */
[----:B------:R-:W-:Y:S01]  /*0de0*/  FFMA R16, R17, R11, R16 ;  /* 0x0000000b11107223 */ /* 0x000fe20000000010 */
[----:B-1----:R-:W-:Y:S06]  /*0df0*/  @!P0 BRA `(.L_x_60) ;  /* 0x0000000000148947 */ /* 0x002fec0003800000 */
[----:B------:R-:W-:Y:S01]  /*0e00*/  IMAD.MOV.U32 R10, RZ, RZ, R7 ;  /* 0x000000ffff0a7224 */ /* 0x000fe200078e0007 */
[----:B------:R-:W-:Y:S01]  /*0e10*/  MOV R19, 0xe40 ;  /* 0x00000e4000137802 */ /* 0x000fe20000000f00 */
[----:B------:R-:W-:-:S07]  /*0e20*/  IMAD.MOV.U32 R11, RZ, RZ, R9 ;  /* 0x000000ffff0b7224 */ /* 0x000fce00078e0009 */
[----:B------:R-:W-:Y:S05]  /*0e30*/  CALL.REL.NOINC `($__internal_3_$__cuda_sm3x_div_rn_noftz_f32_slowpath) ;  /* 0x0000003000d07944 */ /* 0x000fea0003c00000 */
[----:B------:R-:W-:-:S07]  /*0e40*/  IMAD.MOV.U32 R16, RZ, RZ, R17 ;  /* 0x000000ffff107224 */ /* 0x000fce00078e0011 */
.L_x_60:
[----:B------:R-:W-:Y:S05]  /*0e50*/  BSYNC.RECONVERGENT B0 ;  /* 0x0000000000007941 */ /* 0x000fea0003800200 */
.L_x_59:
[----:B------:R-:W0:Y:S01]  /*0e60*/  MUFU.RCP R8, R9 ;  /* 0x0000000900087308 */ /* 0x000e220000001000 */
[----:B------:R-:W-:Y:S07]  /*0e70*/  BSSY.RECONVERGENT B0, `(.L_x_61) ;  /* 0x000000d000007945 */ /* 0x000fee0003800200 */
[----:B------:R-:W1:Y:S01]  /*0e80*/  FCHK P0, R2, R9 ;  /* 0x0000000902007302 */ /* 0x000e620000000000 */
        /* <DEDUP_REMOVED lines=10> */
[----:B------:R-:W-:-:S07]  /*0f30*/  MOV R10, R17 ;  /* 0x00000011000a7202 */ /* 0x000fce0000000f00 */
.L_x_62:
[----:B------:R-:W-:Y:S05]  /*0f40*/  BSYNC.RECONVERGENT B0 ;  /* 0x0000000000007941 */ /* 0x000fea0003800200 */
.L_x_61:
[C---:B------:R-:W-:Y:S01]  /*0f50*/  FMUL R24, R6.reuse, 0.63661974668502807617 ;  /* 0x3f22f98306187820 */ /* 0x040fe20000400000 */
[----:B------:R-:W-:Y:S01]  /*0f60*/  FSETP.GE.AND P0, PT, |R6|, 105615, PT ;  /* 0x47ce47800600780b */ /* 0x000fe20003f06200 */
[----:B------:R-:W-:Y:S01]  /*0f70*/  BSSY.RECONVERGENT B0, `(.L_x_63) ;  /* 0x0000070000007945 */ /* 0x000fe20003800200 */
[----:B------:R-:W-:Y:S02]  /*0f80*/  I2FP.F32.S32 R9, R14 ;  /* 0x0000000e00097245 */ /* 0x000fe40000201400 */
[----:B------:R-:W-:Y:S01]  /*0f90*/  I2FP.F32.S32 R8, R12 ;  /* 0x0000000c00087245 */ /* 0x000fe20000201400 */
[----:B------:R-:W0:Y:S01]  /*0fa0*/  F2I.NTZ R24, R24 ;  /* 0x0000001800187305 */ /* 0x000e220000203100 */
[----:B------:R-:W-:Y:S01]  /*0fb0*/  I2FP.F32.S32 R13, R13 ;  /* 0x0000000d000d7245 */ /* 0x000fe20000201400 */
[----:B------:R-:W-:Y:S01]  /*0fc0*/  FMUL R9, R9, R16 ;  /* 0x0000001009097220 */ /* 0x000fe20000400000 */
[----:B------:R-:W-:Y:S01]  /*0fd0*/  P2R R22, PR, RZ, 0x1 ;  /* 0x00000001ff167803 */ /* 0x000fe20000000000 */
[----:B------:R-:W-:-:S02]  /*0fe0*/  FMUL R8, R8, R15 ;  /* 0x0000000f08087220 */ /* 0x000fc40000400000 */
[----:B------:R-:W-:Y:S01]  /*0ff0*/  FMUL R10, R13, R10 ;  /* 0x0000000a0d0a7220 */ /* 0x000fe20000400000 */
[----:B0-----:R-:W-:Y:S01]  /*1000*/  I2FP.F32.S32 R7, R24 ;  /* 0x0000001800077245 */ /* 0x001fe20000201400 */
[----:B------:R-:W-:-:S04]  /*1010*/  IMAD.MOV.U32 R11, RZ, RZ, R24 ;  /* 0x000000ffff0b7224 */ /* 0x000fc800078e0018 */
[----:B------:R-:W-:-:S04]  /*1020*/  FFMA R2, R7, -1.5707962512969970703, R6 ;  /* 0xbfc90fda07027823 */ /* 0x000fc80000000006 */
[----:B------:R-:W-:-:S04]  /*1030*/  FFMA R2, R7, -7.5497894158615963534e-08, R2 ;  /* 0xb3a2216807027823 */ /* 0x000fc80000000002 */
[----:B------:R-:W-:Y:S01]  /*1040*/  FFMA R7, R7, -5.3903029534742383927e-15, R2 ;  /* 0xa7c234c507077823 */ /* 0x000fe20000000002 */
[----:B------:R-:W-:-:S03]  /*1050*/  FMNMX R2, R16, R15, !PT ;  /* 0x0000000f10027209 */ /* 0x000fc60007800000 */
[----:B------:R-:W-:Y:S01]  /*1060*/  IMAD.MOV.U32 R16, RZ, RZ, R7 ;  /* 0x000000ffff107224 */ /* 0x000fe200078e0007 */
[----:B------:R-:W-:Y:S06]  /*1070*/  @!P0 BRA `(.L_x_64) ;  /* 0x00000004007c8947 */ /* 0x000fec0003800000 */
[----:B------:R-:W-:-:S13]  /*1080*/  FSETP.NEU.AND P0, PT, |R6|, +INF , PT ;  /* 0x7f8000000600780b */ /* 0x000fda0003f0d200 */
[----:B------:R-:W-:Y:S01]  /*1090*/  @!P0 FMUL R16, RZ, R6 ;  /* 0x00000006ff108220 */ /* 0x000fe20000400000 */
[----:B------:R-:W-:Y:S01]  /*10a0*/  @!P0 IMAD.MOV.U32 R24, RZ, RZ, RZ ;  /* 0x000000ffff188224 */ /* 0x000fe200078e00ff */
[----:B------:R-:W-:Y:S06]  /*10b0*/  @!P0 BRA `(.L_x_64) ;  /* 0x00000004006c8947 */ /* 0x000fec0003800000 */
[----:B------:R-:W-:Y:S01]  /*10c0*/  IMAD.SHL.U32 R12, R6, 0x100, RZ ;  /* 0x00000100060c7824 */ /* 0x000fe200078e00ff */
[----:B------:R-:W0:Y:S01]  /*10d0*/  LDCU.64 UR10, c[0x4][URZ] ;  /* 0x01000000ff0a77ac */ /* 0x000e220008000a00 */
[----:B------:R-:W-:Y:S02]  /*10e0*/  IMAD.MOV.U32 R23, RZ, RZ, RZ ;  /* 0x000000ffff177224 */ /* 0x000fe400078e00ff */
[----:B------:R-:W-:Y:S01]  /*10f0*/  IMAD.MOV.U32 R24, RZ, RZ, RZ ;  /* 0x000000ffff187224 */ /* 0x000fe200078e00ff */
[----:B------:R-:W-:Y:S01]  /*1100*/  LOP3.LUT R25, R12, 0x80000000, RZ, 0xfc, !PT ;  /* 0x800000000c197812 */ /* 0x000fe200078efcff */
[----:B------:R-:W-:Y:S01]  /*1110*/  UMOV UR5, URZ ;  /* 0x000000ff00057c82 */ /* 0x000fe20008000000 */
[----:B------:R-:W-:-:S05]  /*1120*/  UMOV UR4, URZ ;  /* 0x000000ff00047c82 */ /* 0x000fca0008000000 */
.L_x_65:
[----:B0-----:R-:W-:Y:S01]  /*1130*/  MOV R16, UR10 ;  /* 0x0000000a00107c02 */ /* 0x001fe20008000f00 */
[----:B------:R-:W-:-:S05]  /*1140*/  IMAD.U32 R17, RZ, RZ, UR11 ;  /* 0x0000000bff117e24 */ /* 0x000fca000f8e00ff */
[----:B------:R-:W2:Y:S01]  /*1150*/  LDG.E.CONSTANT R16, desc[UR8][R16.64] ;  /* 0x0000000810107981 */ /* 0x000ea2000c1e9900 */
[----:B------:R-:W-:Y:S01]  /*1160*/  UIADD3 UR4, UPT, UPT, UR4, 0x1, URZ ;  /* 0x0000000104047890 */ /* 0x000fe2000fffe0ff */
[C---:B------:R-:W-:Y:S01]  /*1170*/  ISETP.EQ.AND P0, PT, R24.reuse, RZ, PT ;  /* 0x000000ff1800720c */ /* 0x040fe20003f02270 */
[----:B------:R-:W-:Y:S01]  /*1180*/  UIADD3 UR10, UP1, UPT, UR10, 0x4, URZ ;  /* 0x000000040a0a7890 */ /* 0x000fe2000ff3e0ff */
[C---:B------:R-:W-:Y:S01]  /*1190*/  ISETP.EQ.AND P1, PT, R24.reuse, 0x4, PT ;  /* 0x000000041800780c */ /* 0x040fe20003f22270 */
[----:B------:R-:W-:Y:S01]  /*11a0*/  UISETP.NE.AND UP0, UPT, UR4, 0x6, UPT ;  /* 0x000000060400788c */ /* 0x000fe2000bf05270 */
[C---:B------:R-:W-:Y:S01]  /*11b0*/  ISETP.EQ.AND P3, PT, R24.reuse, 0xc, PT ;  /* 0x0000000c1800780c */ /* 0x040fe20003f62270 */
[----:B------:R-:W-:Y:S01]  /*11c0*/  UIADD3.X UR11, UPT, UPT, URZ, UR11, URZ, UP1, !UPT ;  /* 0x0000000bff0b7290 */ /* 0x000fe20008ffe4ff */
[C---:B------:R-:W-:Y:S02]  /*11d0*/  ISETP.EQ.AND P4, PT, R24.reuse, 0x10, PT ;  /* 0x000000101800780c */ /* 0x040fe40003f82270 */
[----:B------:R-:W-:Y:S01]  /*11e0*/  ISETP.EQ.AND P5, PT, R24, 0x14, PT ;  /* 0x000000141800780c */ /* 0x000fe20003fa2270 */
[----:B--2---:R-:W-:-:S03]  /*11f0*/  IMAD.WIDE.U32 R18, R16, R25, RZ ;  /* 0x0000001910127225 */ /* 0x004fc600078e00ff */
[----:B------:R-:W-:-:S04]  /*1200*/  IADD3 R18, P2, PT, R18, R23, RZ ;  /* 0x0000001712127210 */ /* 0x000fc80007f5e0ff */
[----:B------:R-:W-:Y:S01]  /*1210*/  IADD3.X R23, PT, PT, R19, UR5, RZ, P2, !PT ;  /* 0x0000000513177c10 */ /* 0x000fe200097fe4ff */
[--C-:B------:R-:W-:Y:S01]  /*1220*/  @P0 IMAD.MOV.U32 R12, RZ, RZ, R18.reuse ;  /* 0x000000ffff0c0224 */ /* 0x100fe200078e0012 */
[C---:B------:R-:W-:Y:S01]  /*1230*/  ISETP.EQ.AND P2, PT, R24.reuse, 0x8, PT ;  /* 0x000000081800780c */ /* 0x040fe20003f42270 */
[--C-:B------:R-:W-:Y:S02]  /*1240*/  @P1 IMAD.MOV.U32 R13, RZ, RZ, R18.reuse ;  /* 0x000000ffff0d1224 */ /* 0x100fe400078e0012 */
[----:B------:R-:W-:Y:S01]  /*1250*/  @P5 MOV R21, R18 ;  /* 0x0000001200155202 */ /* 0x000fe20000000f00 */
[--C-:B------:R-:W-:Y:S02]  /*1260*/  @P3 IMAD.MOV.U32 R15, RZ, RZ, R18.reuse ;  /* 0x000000ffff0f3224 */ /* 0x100fe400078e0012 */
[----:B------:R-:W-:Y:S02]  /*1270*/  @P4 IMAD.MOV.U32 R20, RZ, RZ, R18 ;  /* 0x000000ffff144224 */ /* 0x000fe400078e0012 */
[----:B------:R-:W-:-:S05]  /*1280*/  VIADD R24, R24, 0x4 ;  /* 0x0000000418187836 */ /* 0x000fca0000000000 */
[----:B------:R-:W-:Y:S01]  /*1290*/  @P2 IMAD.MOV.U32 R14, RZ, RZ, R18 ;  /* 0x000000ffff0e2224 */ /* 0x000fe200078e0012 */
[----:B------:R-:W-:Y:S06]  /*12a0*/  BRA.U UP0, `(.L_x_65) ;  /* 0xfffffffd00a07547 */ /* 0x000fec000b83ffff */
[----:B------:R-:W-:Y:S01]  /*12b0*/  SHF.R.U32.HI R16, RZ, 0x17, R6 ;  /* 0x00000017ff107819 */ /* 0x000fe20000011606 */
[----:B------:R-:W-:Y:S03]  /*12c0*/  BSSY.RECONVERGENT B1, `(.L_x_66) ;  /* 0x0000028000017945 */ /* 0x000fe60003800200 */
[C---:B------:R-:W-:Y:S02]  /*12d0*/  LOP3.LUT R17, R16.reuse, 0xe0, RZ, 0xc0, !PT ;  /* 0x000000e010117812 */ /* 0x040fe400078ec0ff */
[----:B------:R-:W-:-:S03]  /*12e0*/  LOP3.LUT P6, RZ, R16, 0x1f, RZ, 0xc0, !PT ;  /* 0x0000001f10ff7812 */ /* 0x000fc600078cc0ff */
[----:B------:R-:W-:-:S05]  /*12f0*/  VIADD R17, R17, 0xffffff80 ;  /* 0xffffff8011117836 */ /* 0x000fca0000000000 */
[----:B------:R-:W-:-:S05]  /*1300*/  SHF.R.U32.HI R17, RZ, 0x5, R17 ;  /* 0x00000005ff117819 */ /* 0x000fca0000011611 */
[----:B------:R-:W-:-:S05]  /*1310*/  IMAD.U32 R19, R17, -0x4, RZ ;  /* 0xfffffffc11137824 */ /* 0x000fca00078e00ff */
[C---:B------:R-:W-:Y:S02]  /*1320*/  ISETP.EQ.AND P3, PT, R19.reuse, -0x18, PT ;  /* 0xffffffe81300780c */ /* 0x040fe40003f62270 */
[C---:B------:R-:W-:Y:S02]  /*1330*/  ISETP.EQ.AND P4, PT, R19.reuse, -0x14, PT ;  /* 0xffffffec1300780c */ /* 0x040fe40003f82270 */
[C---:B------:R-:W-:Y:S02]  /*1340*/  ISETP.EQ.AND P0, PT, R19.reuse, -0x10, PT ;  /* 0xfffffff01300780c */ /* 0x040fe40003f02270 */
[C---:B------:R-:W-:Y:S02]  /*1350*/  ISETP.EQ.AND P1, PT, R19.reuse, -0xc, PT ;  /* 0xfffffff41300780c */ /* 0x040fe40003f22270 */
[C---:B------:R-:W-:Y:S02]  /*1360*/  ISETP.EQ.AND P2, PT, R19.reuse, -0x8, PT ;  /* 0xfffffff81300780c */ /* 0x040fe40003f42270 */
[----:B------:R-:W-:-:S03]  /*1370*/  ISETP.EQ.AND P5, PT, R19, 0x4, PT ;  /* 0x000000041300780c */ /* 0x000fc60003fa2270 */
[--C-:B------:R-:W-:Y:S01]  /*1380*/  @P3 IMAD.MOV.U32 R24, RZ, RZ, R12.reuse ;  /* 0x000000ffff183224 */ /* 0x100fe200078e000c */
[C---:B------:R-:W-:Y:S01]  /*1390*/  ISETP.EQ.AND P3, PT, R19.reuse, -0x4, PT ;  /* 0xfffffffc1300780c */ /* 0x040fe20003f62270 */
[----:B------:R-:W-:Y:S02]  /*13a0*/  @P4 IMAD.MOV.U32 R17, RZ, RZ, R12 ;  /* 0x000000ffff114224 */ /* 0x000fe400078e000c */
[----:B------:R-:W-:Y:S01]  /*13b0*/  @P4 IMAD.MOV.U32 R24, RZ, RZ, R13 ;  /* 0x000000ffff184224 */ /* 0x000fe200078e000d */
[----:B------:R-:W-:Y:S01]  /*13c0*/  ISETP.EQ.AND P4, PT, R19, RZ, PT ;  /* 0x000000ff1300720c */ /* 0x000fe20003f82270 */
[--C-:B------:R-:W-:Y:S01]  /*13d0*/  @P0 IMAD.MOV.U32 R24, RZ, RZ, R14.reuse ;  /* 0x000000ffff180224 */ /* 0x100fe200078e000e */
[----:B------:R-:W-:Y:S01]  /*13e0*/  @P0 MOV R17, R13 ;  /* 0x0000000d00110202 */ /* 0x000fe20000000f00 */
[----:B------:R-:W-:Y:S02]  /*13f0*/  @P1 IMAD.MOV.U32 R17, RZ, RZ, R14 ;  /* 0x000000ffff111224 */ /* 0x000fe400078e000e */
[----:B------:R-:W-:-:S02]  /*1400*/  @P1 IMAD.MOV.U32 R24, RZ, RZ, R15 ;  /* 0x000000ffff181224 */ /* 0x000fc400078e000f */
[----:B------:R-:W-:Y:S02]  /*1410*/  @P2 IMAD.MOV.U32 R17, RZ, RZ, R15 ;  /* 0x000000ffff112224 */ /* 0x000fe400078e000f */
[--C-:B------:R-:W-:Y:S01]  /*1420*/  @P2 IMAD.MOV.U32 R24, RZ, RZ, R20.reuse ;  /* 0x000000ffff182224 */ /* 0x100fe200078e0014 */
[----:B------:R-:W-:Y:S01]  /*1430*/  @P3 MOV R24, R21 ;  /* 0x0000001500183202 */ /* 0x000fe20000000f00 */
[----:B------:R-:W-:Y:S02]  /*1440*/  @P3 IMAD.MOV.U32 R17, RZ, RZ, R20 ;  /* 0x000000ffff113224 */ /* 0x000fe400078e0014 */
[----:B------:R-:W-:Y:S02]  /*1450*/  @P4 IMAD.MOV.U32 R17, RZ, RZ, R21 ;  /* 0x000000ffff114224 */ /* 0x000fe400078e0015 */
[--C-:B------:R-:W-:Y:S02]  /*1460*/  @P4 IMAD.MOV.U32 R24, RZ, RZ, R23.reuse ;  /* 0x000000ffff184224 */ /* 0x100fe400078e0017 */
[----:B------:R-:W-:Y:S01]  /*1470*/  @P5 IMAD.MOV.U32 R17, RZ, RZ, R23 ;  /* 0x000000ffff115224 */ /* 0x000fe200078e0017 */
[----:B------:R-:W-:Y:S06]  /*1480*/  @!P6 BRA `(.L_x_67) ;  /* 0x00000000002ce947 */ /* 0x000fec0003800000 */
[----:B------:R-:W-:Y:S01]  /*1490*/  @P0 IMAD.MOV.U32 R18, RZ, RZ, R12 ;  /* 0x000000ffff120224 */ /* 0x000fe200078e000c */
[----:B------:R-:W-:Y:S01]  /*14a0*/  ISETP.EQ.AND P0, PT, R19, 0x8, PT ;  /* 0x000000081300780c */ /* 0x000fe20003f02270 */
[----:B------:R-:W-:Y:S01]  /*14b0*/  @P1 IMAD.MOV.U32 R18, RZ, RZ, R13 ;  /* 0x000000ffff121224 */ /* 0x000fe200078e000d */
[----:B------:R-:W-:Y:S01]  /*14c0*/  LOP3.LUT R16, R16, 0x1f, RZ, 0xc0, !PT ;  /* 0x0000001f10107812 */ /* 0x000fe200078ec0ff */
[----:B------:R-:W-:Y:S01]  /*14d0*/  @P2 IMAD.MOV.U32 R18, RZ, RZ, R14 ;  /* 0x000000ffff122224 */ /* 0x000fe200078e000e */
[----:B------:R-:W-:Y:S01]  /*14e0*/  @P3 MOV R18, R15 ;  /* 0x0000000f00123202 */ /* 0x000fe20000000f00 */
[----:B------:R-:W-:Y:S01]  /*14f0*/  @P4 IMAD.MOV.U32 R18, RZ, RZ, R20 ;  /* 0x000000ffff124224 */ /* 0x000fe200078e0014 */
[----:B------:R-:W-:Y:S01]  /*1500*/  SHF.L.W.U32.HI R24, R17, R16, R24 ;  /* 0x0000001011187219 */ /* 0x000fe20000010e18 */
[----:B------:R-:W-:-:S06]  /*1510*/  @P5 IMAD.MOV.U32 R18, RZ, RZ, R21 ;  /* 0x000000ffff125224 */ /* 0x000fcc00078e0015 */
[----:B------:R-:W-:-:S05]  /*1520*/  @P0 IMAD.MOV.U32 R18, RZ, RZ, R23 ;  /* 0x000000ffff120224 */ /* 0x000fca00078e0017 */
[----:B------:R-:W-:-:S07]  /*1530*/  SHF.L.W.U32.HI R17, R18, R16, R17 ;  /* 0x0000001012117219 */ /* 0x000fce0000010e11 */
.L_x_67:
[----:B------:R-:W-:Y:S05]  /*1540*/  BSYNC.RECONVERGENT B1 ;  /* 0x0000000000017941 */ /* 0x000fea0003800200 */
.L_x_66:
[C---:B------:R-:W-:Y:S01]  /*1550*/  SHF.L.W.U32.HI R23, R17.reuse, 0x2, R24 ;  /* 0x0000000211177819 */ /* 0x040fe20000010e18 */
[----:B------:R-:W-:Y:S01]  /*1560*/  IMAD.SHL.U32 R17, R17, 0x4, RZ ;  /* 0x0000000411117824 */ /* 0x000fe200078e00ff */
[----:B------:R-:W-:Y:S01]  /*1570*/  UMOV UR4, 0x54442d19 ;  /* 0x54442d1900047882 */ /* 0x000fe20000000000 */
[----:B------:R-:W-:Y:S01]  /*1580*/  UMOV UR5, 0x3bf921fb ;  /* 0x3bf921fb00057882 */ /* 0x000fe20000000000 */
[----:B------:R-:W-:Y:S02]  /*1590*/  SHF.R.S32.HI R18, RZ, 0x1f, R23 ;  /* 0x0000001fff127819 */ /* 0x000fe40000011417 */
[----:B------:R-:W-:Y:S02]  /*15a0*/  ISETP.GE.AND P0, PT, R6, RZ, PT ;  /* 0x000000ff0600720c */ /* 0x000fe40003f06270 */
[C---:B------:R-:W-:Y:S02]  /*15b0*/  LOP3.LUT R16, R18.reuse, R17, RZ, 0x3c, !PT ;  /* 0x0000001112107212 */ /* 0x040fe400078e3cff */
[----:B------:R-:W-:-:S02]  /*15c0*/  LOP3.LUT R17, R18, R23, RZ, 0x3c, !PT ;  /* 0x0000001712117212 */ /* 0x000fc400078e3cff */
[----:B------:R-:W-:Y:S02]  /*15d0*/  SHF.R.U32.HI R24, RZ, 0x1e, R24 ;  /* 0x0000001eff187819 */ /* 0x000fe40000011618 */
[C---:B------:R-:W-:Y:S02]  /*15e0*/  LOP3.LUT R25, R23.reuse, R6, RZ, 0x3c, !PT ;  /* 0x0000000617197212 */ /* 0x040fe400078e3cff */
[----:B------:R-:W0:Y:S01]  /*15f0*/  I2F.F64.S64 R16, R16 ;  /* 0x0000001000107312 */ /* 0x000e220000301c00 */
[----:B------:R-:W-:Y:S02]  /*1600*/  LEA.HI R24, R23, R24, RZ, 0x1 ;  /* 0x0000001817187211 */ /* 0x000fe400078f08ff */
[----:B------:R-:W-:-:S03]  /*1610*/  ISETP.GE.AND P1, PT, R25, RZ, PT ;  /* 0x000000ff1900720c */ /* 0x000fc60003f26270 */
[----:B------:R-:W-:-:S04]  /*1620*/  IMAD.MOV R23, RZ, RZ, -R24 ;  /* 0x000000ffff177224 */ /* 0x000fc800078e0a18 */
[----:B------:R-:W-:Y:S01]  /*1630*/  @!P0 IMAD.MOV.U32 R24, RZ, RZ, R23 ;  /* 0x000000ffff188224 */ /* 0x000fe200078e0017 */
[----:B0-----:R-:W-:-:S10]  /*1640*/  DMUL R18, R16, UR4 ;  /* 0x0000000410127c28 */ /* 0x001fd40008000000 */
[----:B------:R-:W0:Y:S02]  /*1650*/  F2F.F32.F64 R18, R18 ;  /* 0x0000001200127310 */ /* 0x000e240000301000 */
[----:B0-----:R-:W-:-:S07]  /*1660*/  FSEL R16, -R18, R18, !P1 ;  /* 0x0000001212107208 */ /* 0x001fce0004800100 */
.L_x_64:
[----:B------:R-:W-:Y:S05]  /*1670*/  BSYNC.RECONVERGENT B0 ;  /* 0x0000000000007941 */ /* 0x000fea0003800200 */
.L_x_63:
[----:B------:R-:W-:Y:S01]  /*1680*/  MOV R23, 0x37cbac00 ;  /* 0x37cbac0000177802 */ /* 0x000fe20000000f00 */
[----:B------:R-:W-:Y:S01]  /*1690*/  FMUL R17, R16, R16 ;  /* 0x0000001010117220 */ /* 0x000fe20000400000 */
[C---:B------:R-:W-:Y:S01]  /*16a0*/  LOP3.LUT R19, R24.reuse, 0x1, RZ, 0xc0, !PT ;  /* 0x0000000118137812 */ /* 0x040fe200078ec0ff */
[----:B------:R-:W-:Y:S01]  /*16b0*/  VIADD R26, R24, 0x1 ;  /* 0x00000001181a7836 */ /* 0x000fe20000000000 */
[----:B------:R-:W-:Y:S01]  /*16c0*/  ISETP.NE.AND P2, PT, R22, RZ, PT ;  /* 0x000000ff1600720c */ /* 0x000fe20003f45270 */
[----:B------:R-:W-:Y:S01]  /*16d0*/  FFMA R18, R17, R23, -0.0013887860113754868507 ;  /* 0xbab607ed11127423 */ /* 0x000fe20000000017 */
[----:B------:R-:W-:Y:S01]  /*16e0*/  ISETP.NE.U32.AND P0, PT, R19, 0x1, PT ;  /* 0x000000011300780c */ /* 0x000fe20003f05070 */
[----:B------:R-:W-:Y:S01]  /*16f0*/  IMAD.MOV.U32 R19, RZ, RZ, 0x3c0885e4 ;  /* 0x3c0885e4ff137424 */ /* 0x000fe200078e00ff */
[----:B------:R-:W-:Y:S01]  /*1700*/  LOP3.LUT P1, RZ, R26, 0x2, RZ, 0xc0, !PT ;  /* 0x000000021aff7812 */ /* 0x000fe2000782c0ff */
[----:B------:R-:W-:Y:S01]  /*1710*/  IMAD.MOV.U32 R25, RZ, RZ, 0x3e2aaaa8 ;  /* 0x3e2aaaa8ff197424 */ /* 0x000fe200078e00ff */
[----:B------:R-:W-:Y:S01]  /*1720*/  FSEL R18, R18, -0.00019574658654164522886, P0 ;  /* 0xb94d415312127808 */ /* 0x000fe20000000000 */
[----:B------:R-:W-:Y:S01]  /*1730*/  BSSY.RECONVERGENT B0, `(.L_x_68) ;  /* 0x000006b000007945 */ /* 0x000fe20003800200 */
[----:B------:R-:W-:Y:S01]  /*1740*/  FSEL R24, R19, 0.041666727513074874878, !P0 ;  /* 0x3d2aaabb13187808 */ /* 0x000fe20004000000 */
[----:B------:R-:W-:Y:S01]  /*1750*/  IMAD.MOV.U32 R27, RZ, RZ, R11 ;  /* 0x000000ffff1b7224 */ /* 0x000fe200078e000b */
[----:B------:R-:W-:-:S02]  /*1760*/  FSEL R16, R16, 1, !P0 ;  /* 0x3f80000010107808 */ /* 0x000fc40004000000 */
[----:B------:R-:W-:Y:S01]  /*1770*/  FSEL R19, -R25, -0.4999999701976776123, !P0 ;  /* 0xbeffffff19137808 */ /* 0x000fe20004000100 */
[C---:B------:R-:W-:Y:S02]  /*1780*/  FFMA R18, R17.reuse, R18, R24 ;  /* 0x0000001211127223 */ /* 0x040fe40000000018 */
[C---:B------:R-:W-:Y:S02]  /*1790*/  FFMA R25, R17.reuse, R16, RZ ;  /* 0x0000001011197223 */ /* 0x040fe400000000ff */
[----:B------:R-:W-:-:S04]  /*17a0*/  FFMA R18, R17, R18, R19 ;  /* 0x0000001211127223 */ /* 0x000fc80000000013 */
[----:B------:R-:W-:Y:S01]  /*17b0*/  FFMA R25, R25, R18, R16 ;  /* 0x0000001219197223 */ /* 0x000fe20000000010 */
[----:B------:R-:W-:-:S03]  /*17c0*/  IMAD.MOV.U32 R16, RZ, RZ, R7 ;  /* 0x000000ffff107224 */ /* 0x000fc600078e0007 */
[----:B------:R-:W-:Y:S01]  /*17d0*/  @P1 FADD R25, RZ, -R25 ;  /* 0x80000019ff191221 */ /* 0x000fe20000000000 */
[----:B------:R-:W-:Y:S06]  /*17e0*/  @!P2 BRA `(.L_x_69) ;  /* 0x00000004007ca947 */ /* 0x000fec0003800000 */
[----:B------:R-:W-:-:S13]  /*17f0*/  FSETP.NEU.AND P0, PT, |R6|, +INF , PT ;  /* 0x7f8000000600780b */ /* 0x000fda0003f0d200 */
[----:B------:R-:W-:Y:S01]  /*1800*/  @!P0 FMUL R16, RZ, R6 ;  /* 0x00000006ff108220 */ /* 0x000fe20000400000 */
[----:B------:R-:W-:Y:S01]  /*1810*/  @!P0 IMAD.MOV.U32 R27, RZ, RZ, RZ ;  /* 0x000000ffff1b8224 */ /* 0x000fe200078e00ff */
[----:B------:R-:W-:Y:S06]  /*1820*/  @!P0 BRA `(.L_x_69) ;  /* 0x00000004006c8947 */ /* 0x000fec0003800000 */
[----:B------:R-:W-:Y:S01]  /*1830*/  SHF.L.U32 R16, R6, 0x8, RZ ;  /* 0x0000000806107819 */ /* 0x000fe200000006ff */
[----:B------:R-:W-:Y:S01]  /*1840*/  IMAD.MOV.U32 R27, RZ, RZ, RZ ;  /* 0x000000ffff1b7224 */ /* 0x000fe200078e00ff */
[----:B------:R-:W0:Y:S01]  /*1850*/  LDCU.64 UR10, c[0x4][URZ] ;  /* 0x01000000ff0a77ac */ /* 0x000e220008000a00 */
[----:B------:R-:W-:Y:S01]  /*1860*/  IMAD.MOV.U32 R24, RZ, RZ, RZ ;  /* 0x000000ffff187224 */ /* 0x000fe200078e00ff */
[----:B------:R-:W-:Y:S01]  /*1870*/  LOP3.LUT R29, R16, 0x80000000, RZ, 0xfc, !PT ;  /* 0x80000000101d7812 */ /* 0x000fe200078efcff */
[----:B------:R-:W-:Y:S01]  /*1880*/  UMOV UR5, URZ ;  /* 0x000000ff00057c82 */ /* 0x000fe20008000000 */
[----:B------:R-:W-:-:S05]  /*1890*/  UMOV UR4, URZ ;  /* 0x000000ff00047c82 */ /* 0x000fca0008000000 */
.L_x_70:
[----:B0-----:R-:W-:Y:S02]  /*18a0*/  IMAD.U32 R16, RZ, RZ, UR10 ;  /* 0x0000000aff107e24 */ /* 0x001fe4000f8e00ff */
        /* <DEDUP_REMOVED lines=16> */
[--C-:B------:R-:W-:Y:S01]  /*19b0*/  @P3 IMAD.MOV.U32 R15, RZ, RZ, R18.reuse ;  /* 0x000000ffff0f3224 */ /* 0x100fe200078e0012 */
[----:B------:R-:W-:Y:S01]  /*19c0*/  @P1 MOV R13, R18 ;  /* 0x00000012000d1202 */ /* 0x000fe20000000f00 */
[--C-:B------:R-:W-:Y:S02]  /*19d0*/  @P4 IMAD.MOV.U32 R20, RZ, RZ, R18.reuse ;  /* 0x000000ffff144224 */ /* 0x100fe400078e0012 */
[----:B------:R-:W-:Y:S02]  /*19e0*/  @P5 IMAD.MOV.U32 R21, RZ, RZ, R18 ;  /* 0x000000ffff155224 */ /* 0x000fe400078e0012 */
[----:B------:R-:W-:-:S06]  /*19f0*/  VIADD R24, R24, 0x4 ;  /* 0x0000000418187836 */ /* 0x000fcc0000000000 */
[----:B------:R-:W-:Y:S01]  /*1a00*/  @P2 IMAD.MOV.U32 R14, RZ, RZ, R18 ;  /* 0x000000ffff0e2224 */ /* 0x000fe200078e0012 */
[----:B------:R-:W-:Y:S06]  /*1a10*/  BRA.U UP0, `(.L_x_70) ;  /* 0xfffffffd00a07547 */ /* 0x000fec000b83ffff */
[----:B------:R-:W-:Y:S01]  /*1a20*/  SHF.R.U32.HI R18, RZ, 0x17, R6 ;  /* 0x00000017ff127819 */ /* 0x000fe20000011606 */
[----:B------:R-:W-:Y:S03]  /*1a30*/  BSSY.RECONVERGENT B1, `(.L_x_71) ;  /* 0x0000028000017945 */ /* 0x000fe60003800200 */
[C---:B------:R-:W-:Y:S02]  /*1a40*/  LOP3.LUT R16, R18.reuse, 0xe0, RZ, 0xc0, !PT ;  /* 0x000000e012107812 */ /* 0x040fe400078ec0ff */
[----:B------:R-:W-:Y:S02]  /*1a50*/  LOP3.LUT P6, RZ, R18, 0x1f, RZ, 0xc0, !PT ;  /* 0x0000001f12ff7812 */ /* 0x000fe400078cc0ff */
[----:B------:R-:W-:-:S04]  /*1a60*/  IADD3 R16, PT, PT, R16, -0x80, RZ ;  /* 0xffffff8010107810 */ /* 0x000fc80007ffe0ff */
        /* <DEDUP_REMOVED lines=11> */
[--C-:B------:R-:W-:Y:S01]  /*1b20*/  @P4 IMAD.MOV.U32 R24, RZ, RZ, R13.reuse ;  /* 0x000000ffff184224 */ /* 0x100fe200078e000d */
[----:B------:R-:W-:Y:S01]  /*1b30*/  ISETP.EQ.AND P4, PT, R19, RZ, PT ;  /* 0x000000ff1300720c */ /* 0x000fe20003f82270 */
[----:B------:R-:W-:Y:S01]  /*1b40*/  @P0 IMAD.MOV.U32 R16, RZ, RZ, R13 ;  /* 0x000000ffff100224 */ /* 0x000fe200078e000d */
        /* <DEDUP_REMOVED lines=14> */
[----:B------:R-:W-:Y:S01]  /*1c30*/  @P2 MOV R17, R14 ;  /* 0x0000000e00112202 */ /* 0x000fe20000000f00 */
[----:B------:R-:W-:Y:S01]  /*1c40*/  @P3 IMAD.MOV.U32 R17, RZ, RZ, R15 ;  /* 0x000000ffff113224 */ /* 0x000fe200078e000f */
[----:B------:R-:W-:Y:S01]  /*1c50*/  LOP3.LUT R19, R18, 0x1f, RZ, 0xc0, !PT ;  /* 0x0000001f12137812 */ /* 0x000fe200078ec0ff */
[----:B------:R-:W-:Y:S02]  /*1c60*/  @P4 IMAD.MOV.U32 R17, RZ, RZ, R20 ;  /* 0x000000ffff114224 */ /* 0x000fe400078e0014 */
[----:B------:R-:W-:Y:S01]  /*1c70*/  @P5 IMAD.MOV.U32 R17, RZ, RZ, R21 ;  /* 0x000000ffff115224 */ /* 0x000fe200078e0015 */
[----:B------:R-:W-:-:S05]  /*1c80*/  SHF.L.W.U32.HI R24, R16, R19, R24 ;  /* 0x0000001310187219 */ /* 0x000fca0000010e18 */
[----:B------:R-:W-:-:S05]  /*1c90*/  @P0 IMAD.MOV.U32 R17, RZ, RZ, R27 ;  /* 0x000000ffff110224 */ /* 0x000fca00078e001b */
[----:B------:R-:W-:-:S07]  /*1ca0*/  SHF.L.W.U32.HI R16, R17, R19, R16 ;  /* 0x0000001311107219 */ /* 0x000fce0000010e10 */
.L_x_72:
[----:B------:R-:W-:Y:S05]  /*1cb0*/  BSYNC.RECONVERGENT B1 ;  /* 0x0000000000017941 */ /* 0x000fea0003800200 */
.L_x_71:
        /* <DEDUP_REMOVED lines=12> */
[----:B------:R-:W-:Y:S02]  /*1d80*/  ISETP.GE.AND P0, PT, R26, RZ, PT ;  /* 0x000000ff1a00720c */ /* 0x000fe40003f06270 */
[----:B------:R-:W-:-:S05]  /*1d90*/  IADD3 R24, PT, PT, -R27, RZ, RZ ;  /* 0x000000ff1b187210 */ /* 0x000fca0007ffe1ff */
[----:B------:R-:W-:Y:S01]  /*1da0*/  @!P1 IMAD.MOV.U32 R27, RZ, RZ, R24 ;  /* 0x000000ffff1b9224 */ /* 0x000fe200078e0018 */
[----:B0-----:R-:W-:-:S10]  /*1db0*/  DMUL R18, R16, UR4 ;  /* 0x0000000410127c28 */ /* 0x001fd40008000000 */
[----:B------:R-:W0:Y:S02]  /*1dc0*/  F2F.F32.F64 R18, R18 ;  /* 0x0000001200127310 */ /* 0x000e240000301000 */
[----:B0-----:R-:W-:-:S07]  /*1dd0*/  FSEL R16, -R18, R18, !P0 ;  /* 0x0000001212107208 */ /* 0x001fce0004000100 */
.L_x_69:
[----:B------:R-:W-:Y:S05]  /*1de0*/  BSYNC.RECONVERGENT B0 ;  /* 0x0000000000007941 */ /* 0x000fea0003800200 */
.L_x_68:
[----:B------:R-:W-:Y:S01]  /*1df0*/  FMUL R17, R16, R16 ;  /* 0x0000001010117220 */ /* 0x000fe20000400000 */
[C---:B------:R-:W-:Y:S01]  /*1e00*/  LOP3.LUT R19, R27.reuse, 0x1, RZ, 0xc0, !PT ;  /* 0x000000011b137812 */ /* 0x040fe200078ec0ff */
[----:B------:R-:W-:Y:S01]  /*1e10*/  IMAD.MOV.U32 R26, RZ, RZ, 0x3d2aaabb ;  /* 0x3d2aaabbff1a7424 */ /* 0x000fe200078e00ff */
[----:B------:R-:W-:Y:S01]  /*1e20*/  LOP3.LUT P1, RZ, R27, 0x2, RZ, 0xc0, !PT ;  /* 0x000000021bff7812 */ /* 0x000fe2000782c0ff */
[----:B------:R-:W-:Y:S01]  /*1e30*/  FFMA R18, R17, R23, -0.0013887860113754868507 ;  /* 0xbab607ed11127423 */ /* 0x000fe20000000017 */
[----:B------:R-:W-:Y:S01]  /*1e40*/  ISETP.NE.U32.AND P0, PT, R19, 0x1, PT ;  /* 0x000000011300780c */ /* 0x000fe20003f05070 */
[----:B------:R-:W-:Y:S01]  /*1e50*/  IMAD.MOV.U32 R24, RZ, RZ, 0x3effffff ;  /* 0x3effffffff187424 */ /* 0x000fe200078e00ff */
[----:B------:R-:W-:Y:S01]  /*1e60*/  ISETP.NE.AND P2, PT, R22, RZ, PT ;  /* 0x000000ff1600720c */ /* 0x000fe20003f45270 */
[----:B------:R-:W-:Y:S01]  /*1e70*/  BSSY.RECONVERGENT B0, `(.L_x_73) ;  /* 0x000006d000007945 */ /* 0x000fe20003800200 */
[----:B------:R-:W-:Y:S01]  /*1e80*/  FSEL R18, R18, -0.00019574658654164522886, !P0 ;  /* 0xb94d415312127808 */ /* 0x000fe20004000000 */
[----:B------:R-:W-:Y:S01]  /*1e90*/  IMAD.MOV.U32 R29, RZ, RZ, R11 ;  /* 0x000000ffff1d7224 */ /* 0x000fe200078e000b */
[----:B------:R-:W-:-:S02]  /*1ea0*/  FSEL R28, R26, 0.0083327032625675201416, !P0 ;  /* 0x3c0885e41a1c7808 */ /* 0x000fc40004000000 */
[----:B------:R-:W-:Y:S02]  /*1eb0*/  FSEL R16, R16, 1, P0 ;  /* 0x3f80000010107808 */ /* 0x000fe40000000000 */
[----:B------:R-:W-:Y:S01]  /*1ec0*/  FSEL R27, -R24, -0.16666662693023681641, !P0 ;  /* 0xbe2aaaa8181b7808 */ /* 0x000fe20004000100 */
[C---:B------:R-:W-:Y:S02]  /*1ed0*/  FFMA R18, R17.reuse, R18, R28 ;  /* 0x0000001211127223 */ /* 0x040fe4000000001c */
[C---:B------:R-:W-:Y:S02]  /*1ee0*/  FFMA R19, R17.reuse, R16, RZ ;  /* 0x0000001011137223 */ /* 0x040fe400000000ff */
[----:B------:R-:W-:-:S04]  /*1ef0*/  FFMA R18, R17, R18, R27 ;  /* 0x0000001211127223 */ /* 0x000fc8000000001b */
[----:B------:R-:W-:-:S04]  /*1f00*/  FFMA R16, R19, R18, R16 ;  /* 0x0000001213107223 */ /* 0x000fc80000000010 */
[----:B------:R-:W-:-:S04]  /*1f10*/  @P1 FADD R16, RZ, -R16 ;  /* 0x80000010ff101221 */ /* 0x000fc80000000000 */
[----:B------:R-:W-:Y:S01]  /*1f20*/  FMUL R17, R9, R16 ;  /* 0x0000001009117220 */ /* 0x000fe20000400000 */
[----:B------:R-:W-:-:S03]  /*1f30*/  IMAD.MOV.U32 R16, RZ, RZ, R7 ;  /* 0x000000ffff107224 */ /* 0x000fc600078e0007 */
[----:B------:R-:W-:Y:S01]  /*1f40*/  FFMA R25, R8, R25, -R17 ;  /* 0x0000001908197223 */ /* 0x000fe20000000811 */
[----:B------:R-:W-:Y:S06]  /*1f50*/  @!P2 BRA `(.L_x_74) ;  /* 0x000000040078a947 */ /* 0x000fec0003800000 */
[----:B------:R-:W-:-:S13]  /*1f60*/  FSETP.NEU.AND P0, PT, |R6|, +INF , PT ;  /* 0x7f8000000600780b */ /* 0x000fda0003f0d200 */
[----:B------:R-:W-:Y:S01]  /*1f70*/  @!P0 FMUL R16, RZ, R6 ;  /* 0x00000006ff108220 */ /* 0x000fe20000400000 */
[----:B------:R-:W-:Y:S01]  /*1f80*/  @!P0 MOV R29, RZ ;  /* 0x000000ff001d8202 */ /* 0x000fe20000000f00 */
[----:B------:R-:W-:Y:S06]  /*1f90*/  @!P0 BRA `(.L_x_74) ;  /* 0x0000000400688947 */ /* 0x000fec0003800000 */
[----:B------:R-:W-:Y:S01]  /*1fa0*/  IMAD.SHL.U32 R16, R6, 0x100, RZ ;  /* 0x0000010006107824 */ /* 0x000fe200078e00ff */
[----:B------:R-:W-:Y:S01]  /*1fb0*/  CS2R R28, SRZ ;  /* 0x00000000001c7805 */ /* 0x000fe2000001ff00 */
[----:B------:R-:W0:Y:S03]  /*1fc0*/  LDCU.64 UR10, c[0x4][URZ] ;  /* 0x01000000ff0a77ac */ /* 0x000e260008000a00 */
[----:B------:R-:W-:Y:S01]  /*1fd0*/  LOP3.LUT R27, R16, 0x80000000, RZ, 0xfc, !PT ;  /* 0x80000000101b7812 */ /* 0x000fe200078efcff */
[----:B------:R-:W-:Y:S01]  /*1fe0*/  UMOV UR5, URZ ;  /* 0x000000ff00057c82 */ /* 0x000fe20008000000 */
[----:B------:R-:W-:-:S05]  /*1ff0*/  UMOV UR4, URZ ;  /* 0x000000ff00047c82 */ /* 0x000fca0008000000 */
.L_x_75:
        /* <DEDUP_REMOVED lines=18> */
[--C-:B------:R-:W-:Y:S02]  /*2120*/  @P3 IMAD.MOV.U32 R15, RZ, RZ, R18.reuse ;  /* 0x000000ffff0f3224 */ /* 0x100fe400078e0012 */
[--C-:B------:R-:W-:Y:S02]  /*2130*/  @P4 IMAD.MOV.U32 R20, RZ, RZ, R18.reuse ;  /* 0x000000ffff144224 */ /* 0x100fe400078e0012 */
[----:B------:R-:W-:Y:S02]  /*2140*/  @P5 IMAD.MOV.U32 R21, RZ, RZ, R18 ;  /* 0x000000ffff155224 */ /* 0x000fe400078e0012 */
[----:B------:R-:W-:-:S04]  /*2150*/  VIADD R28, R28, 0x4 ;  /* 0x000000041c1c7836 */ /* 0x000fc80000000000 */
[----:B------:R-:W-:Y:S01]  /*2160*/  @P2 MOV R14, R18 ;  /* 0x00000012000e2202 */ /* 0x000fe20000000f00 */
[----:B------:R-:W-:Y:S06]  /*2170*/  BRA.U UP0, `(.L_x_75) ;  /* 0xfffffffd00a07547 */ /* 0x000fec000b83ffff */
[----:B------:R-:W-:Y:S01]  /*2180*/  SHF.R.U32.HI R18, RZ, 0x17, R6 ;  /* 0x00000017ff127819 */ /* 0x000fe20000011606 */
[----:B------:R-:W-:Y:S03]  /*2190*/  BSSY.RECONVERGENT B1, `(.L_x_76) ;  /* 0x0000028000017945 */ /* 0x000fe60003800200 */
[C---:B------:R-:W-:Y:S02]  /*21a0*/  LOP3.LUT R16, R18.reuse, 0xe0, RZ, 0xc0, !PT ;  /* 0x000000e012107812 */ /* 0x040fe400078ec0ff */
[----:B------:R-:W-:-:S03]  /*21b0*/  LOP3.LUT P6, RZ, R18, 0x1f, RZ, 0xc0, !PT ;  /* 0x0000001f12ff7812 */ /* 0x000fc600078cc0ff */
[----:B------:R-:W-:-:S05]  /*21c0*/  VIADD R16, R16, 0xffffff80 ;  /* 0xffffff8010107836 */ /* 0x000fca0000000000 */
[----:B------:R-:W-:-:S04]  /*21d0*/  SHF.R.U32.HI R16, RZ, 0x5, R16 ;  /* 0x00000005ff107819 */ /* 0x000fc80000011610 */
[----:B------:R-:W-:-:S04]  /*21e0*/  LEA R19, -R16, RZ, 0x2 ;  /* 0x000000ff10137211 */ /* 0x000fc800078e11ff */
        /* <DEDUP_REMOVED lines=16> */
[--C-:B------:R-:W-:Y:S02]  /*22f0*/  @P2 IMAD.MOV.U32 R27, RZ, RZ, R20.reuse ;  /* 0x000000ffff1b2224 */ /* 0x100fe400078e0014 */
[----:B------:R-:W-:Y:S02]  /*2300*/  @P3 IMAD.MOV.U32 R16, RZ, RZ, R20 ;  /* 0x000000ffff103224 */ /* 0x000fe400078e0014 */
[----:B------:R-:W-:Y:S01]  /*2310*/  @P3 IMAD.MOV.U32 R27, RZ, RZ, R21 ;  /* 0x000000ffff1b3224 */ /* 0x000fe200078e0015 */
[----:B------:R-:W-:Y:S01]  /*2320*/  @P4 MOV R16, R21 ;  /* 0x0000001500104202 */ /* 0x000fe20000000f00 */
        /* <DEDUP_REMOVED lines=14> */
.L_x_77:
[----:B------:R-:W-:Y:S05]  /*2410*/  BSYNC.RECONVERGENT B1 ;  /* 0x0000000000017941 */ /* 0x000fea0003800200 */
.L_x_76:
[C---:B------:R-:W-:Y:S01]  /*2420*/  SHF.L.W.U32.HI R29, R16.reuse, 0x2, R27 ;  /* 0x00000002101d7819 */ /* 0x040fe20000010e1b */
[----:B------:R-:W-:Y:S01]  /*2430*/  IMAD.SHL.U32 R16, R16, 0x4, RZ ;  /* 0x0000000410107824 */ /* 0x000fe200078e00ff */
[----:B------:R-:W-:Y:S01]  /*2440*/  UMOV UR4, 0x54442d19 ;  /* 0x54442d1900047882 */ /* 0x000fe20000000000 */
[----:B------:R-:W-:Y:S01]  /*2450*/  UMOV UR5, 0x3bf921fb ;  /* 0x3bf921fb00057882 */ /* 0x000fe20000000000 */
[----:B------:R-:W-:Y:S02]  /*2460*/  SHF.R.S32.HI R17, RZ, 0x1f, R29 ;  /* 0x0000001fff117819 */ /* 0x000fe4000001141d */
[----:B------:R-:W-:Y:S02]  /*2470*/  SHF.R.U32.HI R28, RZ, 0x1e, R27 ;  /* 0x0000001eff1c7819 */ /* 0x000fe4000001161b */
[C---:B------:R-:W-:Y:S02]  /*2480*/  LOP3.LUT R16, R17.reuse, R16, RZ, 0x3c, !PT ;  /* 0x0000001011107212 */ /* 0x040fe400078e3cff */
[----:B------:R-:W-:-:S02]  /*2490*/  LOP3.LUT R17, R17, R29, RZ, 0x3c, !PT ;  /* 0x0000001d11117212 */ /* 0x000fc400078e3cff */
[----:B------:R-:W-:Y:S02]  /*24a0*/  ISETP.GE.AND P1, PT, R6, RZ, PT ;  /* 0x000000ff0600720c */ /* 0x000fe40003f26270 */
[C---:B------:R-:W-:Y:S02]  /*24b0*/  LOP3.LUT R27, R29.reuse, R6, RZ, 0x3c, !PT ;  /* 0x000000061d1b7212 */ /* 0x040fe400078e3cff */
[----:B------:R-:W0:Y:S01]  /*24c0*/  I2F.F64.S64 R16, R16 ;  /* 0x0000001000107312 */ /* 0x000e220000301c00 */
[----:B------:R-:W-:Y:S02]  /*24d0*/  LEA.HI R29, R29, R28, RZ, 0x1 ;  /* 0x0000001c1d1d7211 */ /* 0x000fe400078f08ff */
[----:B------:R-:W-:-:S03]  /*24e0*/  ISETP.GE.AND P0, PT, R27, RZ, PT ;  /* 0x000000ff1b00720c */ /* 0x000fc60003f06270 */
[----:B------:R-:W-:-:S05]  /*24f0*/  IMAD.MOV R27, RZ, RZ, -R29 ;  /* 0x000000ffff1b7224 */ /* 0x000fca00078e0a1d */
[----:B------:R-:W-:Y:S01]  /*2500*/  @!P1 MOV R29, R27 ;  /* 0x0000001b001d9202 */ /* 0x000fe20000000f00 */
[----:B0-----:R-:W-:-:S10]  /*2510*/  DMUL R18, R16, UR4 ;  /* 0x0000000410127c28 */ /* 0x001fd40008000000 */
[----:B------:R-:W0:Y:S02]  /*2520*/  F2F.F32.F64 R18, R18 ;  /* 0x0000001200127310 */ /* 0x000e240000301000 */
[----:B0-----:R-:W-:-:S07]  /*2530*/  FSEL R16, -R18, R18, !P0 ;  /* 0x0000001212107208 */ /* 0x001fce0004000100 */
.L_x_74:
[----:B------:R-:W-:Y:S05]  /*2540*/  BSYNC.RECONVERGENT B0 ;  /* 0x0000000000007941 */ /* 0x000fea0003800200 */
.L_x_73:
[C---:B------:R-:W-:Y:S01]  /*2550*/  LOP3.LUT R18, R29.reuse, 0x1, RZ, 0xc0, !PT ;  /* 0x000000011d127812 */ /* 0x040fe200078ec0ff */
[----:B------:R-:W-:Y:S01]  /*2560*/  FMUL R17, R16, R16 ;  /* 0x0000001010117220 */ /* 0x000fe20000400000 */
[----:B------:R-:W-:Y:S01]  /*2570*/  LOP3.LUT P1, RZ, R29, 0x2, RZ, 0xc0, !PT ;  /* 0x000000021dff7812 */ /* 0x000fe2000782c0ff */
[----:B------:R-:W-:Y:S01]  /*2580*/  BSSY.RECONVERGENT B0, `(.L_x_78) ;  /* 0x000006d000007945 */ /* 0x000fe20003800200 */
[----:B------:R-:W-:Y:S01]  /*2590*/  ISETP.NE.U32.AND P0, PT, R18, 0x1, PT ;  /* 0x000000011200780c */ /* 0x000fe20003f05070 */
[----:B------:R-:W-:Y:S01]  /*25a0*/  FFMA R18, R17, R23, -0.0013887860113754868507 ;  /* 0xbab607ed11127423 */ /* 0x000fe20000000017 */
[----:B------:R-:W-:Y:S02]  /*25b0*/  ISETP.NE.AND P2, PT, R22, RZ, PT ;  /* 0x000000ff1600720c */ /* 0x000fe40003f45270 */
[----:B------:R-:W-:Y:S02]  /*25c0*/  FSEL R26, R26, 0.0083327032625675201416, !P0 ;  /* 0x3c0885e41a1a7808 */ /* 0x000fe40004000000 */
[----:B------:R-:W-:-:S02]  /*25d0*/  FSEL R18, R18, -0.00019574658654164522886, !P0 ;  /* 0xb94d415312127808 */ /* 0x000fc40004000000 */
        /* <DEDUP_REMOVED lines=20> */
.L_x_80:
[----:B0-----:R-:W-:Y:S01]  /*2720*/  IMAD.U32 R16, RZ, RZ, UR10 ;  /* 0x0000000aff107e24 */ /* 0x001fe2000f8e00ff */
[----:B------:R-:W-:-:S05]  /*2730*/  MOV R17, UR11 ;  /* 0x0000000b00117c02 */ /* 0x000fca0008000f00 */
        /* <DEDUP_REMOVED lines=9> */
[----:B------:R-:W-:-:S02]  /*27d0*/  ISETP.EQ.AND P4, PT, R22, 0x10, PT ;  /* 0x000000101600780c */ /* 0x000fc40003f82270 */
[C---:B------:R-:W-:Y:S01]  /*27e0*/  ISETP.EQ.AND P5, PT, R22.reuse, 0x14, PT ;  /* 0x000000141600780c */ /* 0x040fe20003fa2270 */
[----:B------:R-:W-:Y:S02]  /*27f0*/  VIADD R22, R22, 0x4 ;  /* 0x0000000416167836 */ /* 0x000fe40000000000 */
[----:B--2---:R-:W-:-:S03]  /*2800*/  IMAD.WIDE.U32 R18, R16, R27, RZ ;  /* 0x0000001b10127225 */ /* 0x004fc600078e00ff */
[----:B------:R-:W-:-:S04]  /*2810*/  IADD3 R11, P6, PT, R18, R7, RZ ;  /* 0x00000007120b7210 */ /* 0x000fc80007fde0ff */
[----:B------:R-:W-:Y:S01]  /*2820*/  IADD3.X R7, PT, PT, R19, UR5, RZ, P6, !PT ;  /* 0x0000000513077c10 */ /* 0x000fe2000b7fe4ff */
[--C-:B------:R-:W-:Y:S02]  /*2830*/  @P0 IMAD.MOV.U32 R12, RZ, RZ, R11.reuse ;  /* 0x000000ffff0c0224 */ /* 0x100fe400078e000b */
[----:B------:R-:W-:Y:S01]  /*2840*/  @P5 MOV R21, R11 ;  /* 0x0000000b00155202 */ /* 0x000fe20000000f00 */
[--C-:B------:R-:W-:Y:S02]  /*2850*/  @P1 IMAD.MOV.U32 R13, RZ, RZ, R11.reuse ;  /* 0x000000ffff0d1224 */ /* 0x100fe400078e000b */
[--C-:B------:R-:W-:Y:S02]  /*2860*/  @P2 IMAD.MOV.U32 R14, RZ, RZ, R11.reuse ;  /* 0x000000ffff0e2224 */ /* 0x100fe400078e000b */
[--C-:B------:R-:W-:Y:S02]  /*2870*/  @P3 IMAD.MOV.U32 R15, RZ, RZ, R11.reuse ;  /* 0x000000ffff0f3224 */ /* 0x100fe400078e000b */
        /* <DEDUP_REMOVED lines=17> */
[----:B------:R-:W-:Y:S01]  /*2990*/  @P4 IMAD.MOV.U32 R16, RZ, RZ, R12 ;  /* 0x000000ffff104224 */ /* 0x000fe200078e000c */
[----:B------:R-:W-:Y:S01]  /*29a0*/  @P4 MOV R11, R13 ;  /* 0x0000000d000b4202 */ /* 0x000fe20000000f00 */
[----:B------:R-:W-:Y:S01]  /*29b0*/  @P2 IMAD.MOV.U32 R16, RZ, RZ, R13 ;  /* 0x000000ffff102224 */ /* 0x000fe200078e000d */
[----:B------:R-:W-:Y:S01]  /*29c0*/  ISETP.EQ.AND P4, PT, R18, RZ, PT ;  /* 0x000000ff1200720c */ /* 0x000fe20003f82270 */
[--C-:B------:R-:W-:Y:S02]  /*29d0*/  @P2 IMAD.MOV.U32 R11, RZ, RZ, R14.reuse ;  /* 0x000000ffff0b2224 */ /* 0x100fe400078e000e */
[----:B------:R-:W-:Y:S02]  /*29e0*/  @P1 IMAD.MOV.U32 R16, RZ, RZ, R14 ;  /* 0x000000ffff101224 */ /* 0x000fe400078e000e */
[--C-:B------:R-:W-:Y:S01]  /*29f0*/  @P1 IMAD.MOV.U32 R11, RZ, RZ, R15.reuse ;  /* 0x000000ffff0b1224 */ /* 0x100fe200078e000f */
[----:B------:R-:W-:Y:S01]  /*2a00*/  @P0 MOV R11, R20 ;  /* 0x00000014000b0202 */ /* 0x000fe20000000f00 */
[----:B------:R-:W-:-:S02]  /*2a10*/  @P0 IMAD.MOV.U32 R16, RZ, RZ, R15 ;  /* 0x000000ffff100224 */ /* 0x000fc400078e000f */
[----:B------:R-:W-:Y:S02]  /*2a20*/  @P3 IMAD.MOV.U32 R16, RZ, RZ, R20 ;  /* 0x000000ffff103224 */ /* 0x000fe400078e0014 */
[--C-:B------:R-:W-:Y:S02]  /*2a30*/  @P3 IMAD.MOV.U32 R11, RZ, RZ, R21.reuse ;  /* 0x000000ffff0b3224 */ /* 0x100fe400078e0015 */
[----:B------:R-:W-:Y:S02]  /*2a40*/  @P4 IMAD.MOV.U32 R16, RZ, RZ, R21 ;  /* 0x000000ffff104224 */ /* 0x000fe400078e0015 */
[--C-:B------:R-:W-:Y:S02]  /*2a50*/  @P4 IMAD.MOV.U32 R11, RZ, RZ, R7.reuse ;  /* 0x000000ffff0b4224 */ /* 0x100fe400078e0007 */
[----:B------:R-:W-:Y:S01]  /*2a60*/  @P5 IMAD.MOV.U32 R16, RZ, RZ, R7 ;  /* 0x000000ffff105224 */ /* 0x000fe200078e0007 */
[----:B------:R-:W-:Y:S06]  /*2a70*/  @!P6 BRA `(.L_x_82) ;  /* 0x000000000028e947 */ /* 0x000fec0003800000 */
[----:B------:R-:W-:Y:S01]  /*2a80*/  @P1 MOV R12, R13 ;  /* 0x0000000d000c1202 */ /* 0x000fe20000000f00 */
[----:B------:R-:W-:Y:S01]  /*2a90*/  @P0 IMAD.MOV.U32 R12, RZ, RZ, R14 ;  /* 0x000000ffff0c0224 */ /* 0x000fe200078e000e */
[----:B------:R-:W-:Y:S01]  /*2aa0*/  ISETP.EQ.AND P0, PT, R18, 0x8, PT ;  /* 0x000000081200780c */ /* 0x000fe20003f02270 */
[----:B------:R-:W-:Y:S01]  /*2ab0*/  @P3 IMAD.MOV.U32 R12, RZ, RZ, R15 ;  /* 0x000000ffff0c3224 */ /* 0x000fe200078e000f */
[----:B------:R-:W-:Y:S01]  /*2ac0*/  LOP3.LUT R17, R17, 0x1f, RZ, 0xc0, !PT ;  /* 0x0000001f11117812 */ /* 0x000fe200078ec0ff */
[----:B------:R-:W-:Y:S02]  /*2ad0*/  @P4 IMAD.MOV.U32 R12, RZ, RZ, R20 ;  /* 0x000000ffff0c4224 */ /* 0x000fe400078e0014 */
[----:B------:R-:W-:Y:S01]  /*2ae0*/  @P5 IMAD.MOV.U32 R12, RZ, RZ, R21 ;  /* 0x000000ffff0c5224 */ /* 0x000fe200078e0015 */
[----:B------:R-:W-:-:S07]  /*2af0*/  SHF.L.W.U32.HI R11, R16, R17, R11 ;  /* 0x00000011100b7219 */ /* 0x000fce0000010e0b */
[----:B------:R-:W-:-:S05]  /*2b00*/  @P0 IMAD.MOV.U32 R12, RZ, RZ, R7 ;  /* 0x000000ffff0c0224 */ /* 0x000fca00078e0007 */
[----:B------:R-:W-:-:S07]  /*2b10*/  SHF.L.W.U32.HI R16, R12, R17, R16 ;  /* 0x000000110c107219 */ /* 0x000fce0000010e10 */
.L_x_82:
[----:B------:R-:W-:Y:S05]  /*2b20*/  BSYNC.RECONVERGENT B1 ;  /* 0x0000000000017941 */ /* 0x000fea0003800200 */
.L_x_81:
[C---:B------:R-:W-:Y:S01]  /*2b30*/  SHF.L.W.U32.HI R7, R16.reuse, 0x2, R11 ;  /* 0x0000000210077819 */ /* 0x040fe20000010e0b */
[----:B------:R-:W-:Y:S01]  /*2b40*/  UMOV UR4, 0x54442d19 ;  /* 0x54442d1900047882 */ /* 0x000fe20000000000 */
[----:B------:R-:W-:Y:S01]  /*2b50*/  SHF.L.U32 R14, R16, 0x2, RZ ;  /* 0x00000002100e7819 */ /* 0x000fe200000006ff */
[----:B------:R-:W-:Y:S01]  /*2b60*/  UMOV UR5, 0x3bf921fb ;  /* 0x3bf921fb00057882 */ /* 0x000fe20000000000 */
[----:B------:R-:W-:Y:S02]  /*2b70*/  SHF.R.S32.HI R12, RZ, 0x1f, R7 ;  /* 0x0000001fff0c7819 */ /* 0x000fe40000011407 */
[----:B------:R-:W-:Y:S02]  /*2b80*/  ISETP.GE.AND P1, PT, R6, RZ, PT ;  /* 0x000000ff0600720c */ /* 0x000fe40003f26270 */
[C---:B------:R-:W-:Y:S02]  /*2b90*/  LOP3.LUT R14, R12.reuse, R14, RZ, 0x3c, !PT ;  /* 0x0000000e0c0e7212 */ /* 0x040fe400078e3cff */
[----:B------:R-:W-:-:S02]  /*2ba0*/  LOP3.LUT R15, R12, R7, RZ, 0x3c, !PT ;  /* 0x000000070c0f7212 */ /* 0x000fc400078e3cff */
[----:B------:R-:W-:Y:S02]  /*2bb0*/  SHF.R.U32.HI R11, RZ, 0x1e, R11 ;  /* 0x0000001eff0b7819 */ /* 0x000fe4000001160b */
[----:B------:R-:W0:Y:S01]  /*2bc0*/  I2F.F64.S64 R12, R14 ;  /* 0x0000000e000c7312 */ /* 0x000e220000301c00 */
[C---:B------:R-:W-:Y:S02]  /*2bd0*/  LOP3.LUT R6, R7.reuse, R6, RZ, 0x3c, !PT ;  /* 0x0000000607067212 */ /* 0x040fe400078e3cff */
[----:B------:R-:W-:Y:S02]  /*2be0*/  LEA.HI R11, R7, R11, RZ, 0x1 ;  /* 0x0000000b070b7211 */ /* 0x000fe400078f08ff */
[----:B------:R-:W-:-:S03]  /*2bf0*/  ISETP.GE.AND P0, PT, R6, RZ, PT ;  /* 0x000000ff0600720c */ /* 0x000fc60003f06270 */
[----:B------:R-:W-:-:S04]  /*2c00*/  IMAD.MOV R6, RZ, RZ, -R11 ;  /* 0x000000ffff067224 */ /* 0x000fc800078e0a0b */
[----:B------:R-:W-:Y:S01]  /*2c10*/  @!P1 IMAD.MOV.U32 R11, RZ, RZ, R6 ;  /* 0x000000ffff0b9224 */ /* 0x000fe200078e0006 */
[----:B0-----:R-:W-:-:S10]  /*2c20*/  DMUL R12, R12, UR4 ;  /* 0x000000040c0c7c28 */ /* 0x001fd40008000000 */
[----:B------:R-:W0:Y:S02]  /*2c30*/  F2F.F32.F64 R12, R12 ;  /* 0x0000000c000c7310 */ /* 0x000e240000301000 */
[----:B0-----:R-:W-:-:S07]  /*2c40*/  FSEL R7, -R12, R12, !P0 ;  /* 0x0000000c0c077208 */ /* 0x001fce0004000100 */
.L_x_79:
[----:B------:R-:W-:Y:S05]  /*2c50*/  BSYNC.RECONVERGENT B0 ;  /* 0x0000000000007941 */ /* 0x000fea0003800200 */
.L_x_78:
[----:B------:R-:W-:Y:S01]  /*2c60*/  FMUL R6, R7, R7 ;  /* 0x0000000707067220 */ /* 0x000fe20000400000 */
[C---:B------:R-:W-:Y:S01]  /*2c70*/  LOP3.LUT R12, R11.reuse, 0x1, RZ, 0xc0, !PT ;  /* 0x000000010b0c7812 */ /* 0x040fe200078ec0ff */
[----:B------:R-:W-:Y:S01]  /*2c80*/  IMAD.MOV.U32 R13, RZ, RZ, 0x3c0885e4 ;  /* 0x3c0885e4ff0d7424 */ /* 0x000fe200078e00ff */
[----:B------:R-:W0:Y:S01]  /*2c90*/  LDCU UR4, c[0x0][0x380] ;  /* 0x00007000ff0477ac */ /* 0x000e220008000800 */
[----:B------:R-:W-:Y:S01]  /*2ca0*/  FFMA R23, R6, R23, -0.0013887860113754868507 ;  /* 0xbab607ed06177423 */ /* 0x000fe20000000017 */
[----:B------:R-:W-:Y:S01]  /*2cb0*/  ISETP.NE.U32.AND P0, PT, R12, 0x1, PT ;  /* 0x000000010c00780c */ /* 0x000fe20003f05070 */
[----:B------:R-:W-:Y:S02]  /*2cc0*/  VIADD R11, R11, 0x1 ;  /* 0x000000010b0b7836 */ /* 0x000fe40000000000 */
[----:B------:R-:W-:Y:S01]  /*2cd0*/  FADD R25, R0, R25 ;  /* 0x0000001900197221 */ /* 0x000fe20000000000 */
[----:B------:R-:W-:Y:S01]  /*2ce0*/  IMAD.MOV.U32 R12, RZ, RZ, 0x3e2aaaa8 ;  /* 0x3e2aaaa8ff0c7424 */ /* 0x000fe200078e00ff */
[----:B------:R-:W-:Y:S01]  /*2cf0*/  FSEL R23, R23, -0.00019574658654164522886, P0 ;  /* 0xb94d415317177808 */ /* 0x000fe20000000000 */
[----:B------:R-:W-:Y:S01]  /*2d00*/  FADD R3, R3, R10 ;  /* 0x0000000a03037221 */ /* 0x000fe20000000000 */
[----:B------:R-:W-:-:S02]  /*2d10*/  FSEL R13, R13, 0.041666727513074874878, !P0 ;  /* 0x3d2aaabb0d0d7808 */ /* 0x000fc40004000000 */
[----:B------:R-:W-:Y:S02]  /*2d20*/  LOP3.LUT P1, RZ, R11, 0x2, RZ, 0xc0, !PT ;  /* 0x000000020bff7812 */ /* 0x000fe4000782c0ff */
[----:B------:R-:W-:Y:S01]  /*2d30*/  FSEL R11, -R12, -0.4999999701976776123, !P0 ;  /* 0xbeffffff0c0b7808 */ /* 0x000fe20004000100 */
[----:B------:R-:W-:Y:S01]  /*2d40*/  FFMA R13, R6, R23, R13 ;  /* 0x00000017060d7223 */ /* 0x000fe2000000000d */
[----:B------:R-:W-:-:S03]  /*2d50*/  FSEL R7, R7, 1, !P0 ;  /* 0x3f80000007077808 */ /* 0x000fc60004000000 */
[C---:B------:R-:W-:Y:S01]  /*2d60*/  FFMA R11, R6.reuse, R13, R11 ;  /* 0x0000000d060b7223 */ /* 0x040fe2000000000b */
[----:B0-----:R-:W-:Y:S01]  /*2d70*/  UISETP.GE.AND UP0, UPT, UR4, 0x2, UPT ;  /* 0x000000020400788c */ /* 0x001fe2000bf06270 */
[----:B------:R-:W-:-:S04]  /*2d80*/  FFMA R6, R6, R7, RZ ;  /* 0x0000000706067223 */ /* 0x000fc800000000ff */
[----:B------:R-:W-:Y:S01]  /*2d90*/  FFMA R6, R6, R11, R7 ;  /* 0x0000000b06067223 */ /* 0x000fe20000000007 */
[----:B------:R-:W-:-:S03]  /*2da0*/  MOV R11, UR7 ;  /* 0x00000007000b7c02 */ /* 0x000fc60008000f00 */
[----:B------:R-:W-:-:S04]  /*2db0*/  @P1 FADD R6, RZ, -R6 ;  /* 0x80000006ff061221 */ /* 0x000fc80000000000 */
[----:B------:R-:W-:-:S04]  /*2dc0*/  FFMA R8, R9, R6, R8 ;  /* 0x0000000609087223 */ /* 0x000fc80000000008 */
[----:B------:R-:W-:Y:S01]  /*2dd0*/  FADD R35, R35, R8 ;  /* 0x0000000823237221 */ /* 0x000fe20000000000 */
[----:B------:R-:W-:Y:S06]  /*2de0*/  BRA.U !UP0, `(.L_x_83) ;  /* 0x0000000108487547 */ /* 0x000fec000b800000 */
[----:B------:R-:W0:Y:S01]  /*2df0*/  LDC.64 R8, c[0x0][0x3b8] ;  /* 0x0000ee00ff087b82 */ /* 0x000e220000000a00 */
[----:B------:R-:W-:Y:S01]  /*2e00*/  BSSY.RECONVERGENT B0, `(.L_x_83) ;  /* 0x0000010000007945 */ /* 0x000fe20003800200 */
[----:B------:R-:W-:-:S07]  /*2e10*/  IMAD.MOV.U32 R11, RZ, RZ, RZ ;  /* 0x000000ffff0b7224 */ /* 0x000fce00078e00ff */
.L_x_87:
        /* <DEDUP_REMOVED lines=9> */
.L_x_85:
[----:B------:R-:W-:Y:S05]  /*2eb0*/  BSYNC.RELIABLE B1 ;  /* 0x0000000000017941 */ /* 0x000fea0003800100 */
.L_x_84:
[----:B------:R-:W-:-:S05]  /*2ec0*/  VIADD R11, R11, 0x1 ;  /* 0x000000010b0b7836 */ /* 0x000fca0000000000 */
[----:B------:R-:W-:-:S13]  /*2ed0*/  ISETP.NE.AND P0, PT, R11, UR7, PT ;  /* 0x000000070b007c0c */ /* 0x000fda000bf05270 */
[----:B------:R-:W-:Y:S05]  /*2ee0*/  @P0 BRA `(.L_x_87) ;  /* 0xfffffffc00cc0947 */ /* 0x000fea000383ffff */
[----:B------:R-:W-:-:S07]  /*2ef0*/  IMAD.U32 R11, RZ, RZ, UR7 ;  /* 0x00000007ff0b7e24 */ /* 0x000fce000f8e00ff */
.L_x_86:
[----:B------:R-:W-:Y:S05]  /*2f00*/  BSYNC.RECONVERGENT B0 ;  /* 0x0000000000007941 */ /* 0x000fea0003800200 */
.L_x_83:
[----:B------:R-:W0:Y:S02]  /*2f10*/  LDC.64 R8, c[0x0][0x3b0] ;  /* 0x0000ec00ff087b82 */ /* 0x000e240000000a00 */
[----:B0-----:R-:W-:-:S06]  /*2f20*/  IMAD.WIDE R8, R11, 0x4, R8 ;  /* 0x000000040b087825 */ /* 0x001fcc00078e0208 */
[----:B------:R-:W0:Y:S01]  /*2f30*/  LDC.64 R10, c[0x0][0x398] ;  /* 0x0000e600ff0a7b82 */ /* 0x000e220000000a00 */
[----:B------:R-:W2:Y:S02]  /*2f40*/  LDG.E R7, desc[UR8][R8.64] ;  /* 0x0000000808077981 */ /* 0x000ea4000c1e1900 */
[----:B--2---:R-:W-:-:S04]  /*2f50*/  IMAD.IADD R7, R4, 0x1, R7 ;  /* 0x0000000104077824 */ /* 0x004fc800078e0207 */
[----:B------:R-:W-:-:S04]  /*2f60*/  IMAD R7, R7, 0x3, RZ ;  /* 0x0000000307077824 */ /* 0x000fc800078e02ff */
[----:B0-----:R-:W-:-:S05]  /*2f70*/  IMAD.WIDE R10, R7, 0x4, R10 ;  /* 0x00000004070a7825 */ /* 0x001fca00078e020a */
[----:B------:R-:W2:Y:S04]  /*2f80*/  LDG.E R36, desc[UR8][R10.64] ;  /* 0x000000080a247981 */ /* 0x000ea8000c1e1900 */
[----:B------:R0:W5:Y:S04]  /*2f90*/  LDG.E R6, desc[UR8][R10.64+0x4] ;  /* 0x000004080a067981 */ /* 0x000168000c1e1900 */
[----:B------:R0:W5:Y:S01]  /*2fa0*/  LDG.E R0, desc[UR8][R10.64+0x8] ;  /* 0x000008080a007981 */ /* 0x000162000c1e1900 */
[----:B------:R-:W-:Y:S01]  /*2fb0*/  BSSY.RECONVERGENT B0, `(.L_x_88) ;  /* 0x0000007000007945 */ /* 0x000fe20003800200 */
[----:B------:R-:W-:Y:S01]  /*2fc0*/  MOV R34, 0x3020 ;  /* 0x0000302000227802 */ /* 0x000fe20000000f00 */
[----:B--2---:R-:W-:-:S04]  /*2fd0*/  FADD R36, -R25, R36 ;  /* 0x0000002419247221 */ /* 0x004fc80000000100 */
[----:B------:R-:W1:Y:S02]  /*2fe0*/  F2F.F64.F32 R30, R36 ;  /* 0x00000024001e7310 */ /* 0x000e640000201800 */
[----:B-1----:R-:W-:-:S10]  /*2ff0*/  DADD R14, -RZ, |R30| ;  /* 0x00000000ff0e7229 */ /* 0x002fd4000000051e */
[----:B0-----:R-:W-:-:S07]  /*3000*/  IMAD.MOV.U32 R33, RZ, RZ, R15 ;  /* 0x000000ffff217224 */ /* 0x001fce00078e000f */
[----:B-----5:R-:W-:Y:S05]  /*3010*/  CALL.REL.NOINC `($_Z31roi_pooling_register_gpu_kerneliiiiiPKfS0_PKiPiS3_S3_S3_Pf$__internal_accurate_pow) ;  /* 0x0000001400f87944 */ /* 0x020fea0003c00000 */
[----:B------:R-:W-:Y:S05]  /*3020*/  BSYNC.RECONVERGENT B0 ;  /* 0x0000000000007941 */ /* 0x000fea0003800200 */
.L_x_88:
[----:B------:R-:W-:Y:S01]  /*3030*/  FADD R35, -R35, R6 ;  /* 0x0000000623237221 */ /* 0x000fe20000000100 */
[----:B------:R-:W-:Y:S01]  /*3040*/  DADD R10, R30, 2 ;  /* 0x400000001e0a7429 */ /* 0x000fe20000000000 */
[C---:B------:R-:W-:Y:S01]  /*3050*/  FSETP.NEU.AND P0, PT, R36.reuse, RZ, PT ;  /* 0x000000ff2400720b */ /* 0x040fe20003f0d000 */
[----:B------:R-:W-:Y:S01]  /*3060*/  BSSY.RECONVERGENT B0, `(.L_x_89) ;  /* 0x000000f000007945 */ /* 0x000fe20003800200 */
[----:B------:R-:W0:Y:S01]  /*3070*/  F2F.F64.F32 R6, R35 ;  /* 0x0000002300067310 */ /* 0x000e220000201800 */
[----:B------:R-:W-:-:S06]  /*3080*/  FSETP.NEU.AND P2, PT, R36, 1, PT ;  /* 0x3f8000002400780b */ /* 0x000fcc0003f4d000 */
[----:B------:R-:W-:-:S04]  /*3090*/  LOP3.LUT R10, R11, 0x7ff00000, RZ, 0xc0, !PT ;  /* 0x7ff000000b0a7812 */ /* 0x000fc800078ec0ff */
[----:B------:R-:W-:Y:S02]  /*30a0*/  ISETP.NE.AND P1, PT, R10, 0x7ff00000, PT ;  /* 0x7ff000000a00780c */ /* 0x000fe40003f25270 */
[----:B------:R-:W-:Y:S01]  /*30b0*/  @!P0 CS2R R12, SRZ ;  /* 0x00000000000c8805 */ /* 0x000fe2000001ff00 */
[----:B0-----:R-:W-:-:S10]  /*30c0*/  DADD R14, -RZ, |R6| ;  /* 0x00000000ff0e7229 */ /* 0x001fd40000000506 */
[----:B------:R-:W-:Y:S01]  /*30d0*/  MOV R33, R15 ;  /* 0x0000000f00217202 */ /* 0x000fe20000000f00 */
[----:B------:R-:W-:Y:S06]  /*30e0*/  @P1 BRA `(.L_x_90) ;  /* 0x0000000000181947 */ /* 0x000fec0003800000 */
[----:B------:R-:W-:-:S13]  /*30f0*/  FSETP.NAN.AND P0, PT, R36, R36, PT ;  /* 0x000000242400720b */ /* 0x000fda0003f08000 */
[----:B------:R-:W-:Y:S01]  /*3100*/  @P0 DADD R12, R30, 2 ;  /* 0x400000001e0c0429 */ /* 0x000fe20000000000 */
[----:B------:R-:W-:Y:S10]  /*3110*/  @P0 BRA `(.L_x_90) ;  /* 0x00000000000c0947 */ /* 0x000ff40003800000 */
[----:B------:R-:W-:-:S14]  /*3120*/  DSETP.NEU.AND P0, PT, |R30|, +INF , PT ;  /* 0x7ff000001e00742a */ /* 0x000fdc0003f0d200 */
[----:B------:R-:W-:Y:S02]  /*3130*/  @!P0 IMAD.MOV.U32 R12, RZ, RZ, 0x0 ;  /* 0x00000000ff0c8424 */ /* 0x000fe400078e00ff */
[----:B------:R-:W-:-:S07]  /*3140*/  @!P0 IMAD.MOV.U32 R13, RZ, RZ, 0x7ff00000 ;  /* 0x7ff00000ff0d8424 */ /* 0x000fce00078e00ff */
.L_x_90:
[----:B------:R-:W-:Y:S05]  /*3150*/  BSYNC.RECONVERGENT B0 ;  /* 0x0000000000007941 */ /* 0x000fea0003800200 */
.L_x_89:
[----:B------:R-:W-:Y:S01]  /*3160*/  BSSY.RECONVERGENT B0, `(.L_x_91) ;  /* 0x0000005000007945 */ /* 0x000fe20003800200 */
[----:B------:R-:W-:Y:S02]  /*3170*/  FSEL R30, R12, RZ, P2 ;  /* 0x000000ff0c1e7208 */ /* 0x000fe40001000000 */
[----:B------:R-:W-:Y:S02]  /*3180*/  FSEL R31, R13, 1.875, P2 ;  /* 0x3ff000000d1f7808 */ /* 0x000fe40001000000 */
[----:B------:R-:W-:-:S07]  /*3190*/  MOV R34, 0x31b0 ;  /* 0x000031b000227802 */ /* 0x000fce0000000f00 */
[----:B------:R-:W-:Y:S05]  /*31a0*/  CALL.REL.NOINC `($_Z31roi_pooling_register_gpu_kerneliiiiiPKfS0_PKiPiS3_S3_S3_Pf$__internal_accurate_pow) ;  /* 0x0000001400947944 */ /* 0x000fea0003c00000 */
[----:B------:R-:W-:Y:S05]  /*31b0*/  BSYNC.RECONVERGENT B0 ;  /* 0x0000000000007941 */ /* 0x000fea0003800200 */
.L_x_91:
[----:B------:R-:W-:Y:S01]  /*31c0*/  DADD R10, R6, 2 ;  /* 0x40000000060a7429 */ /* 0x000fe20000000000 */
[----:B------:R-:W-:Y:S01]  /*31d0*/  FADD R0, -R3, R0 ;  /* 0x0000000003007221 */ /* 0x000fe20000000100 */
[C---:B------:R-:W-:Y:S01]  /*31e0*/  FSETP.NEU.AND P0, PT, R35.reuse, RZ, PT ;  /* 0x000000ff2300720b */ /* 0x040fe20003f0d000 */
[----:B------:R-:W-:Y:S01]  /*31f0*/  BSSY.RECONVERGENT B0, `(.L_x_92) ;  /* 0x000000e000007945 */ /* 0x000fe20003800200 */
[----:B------:R-:W-:Y:S01]  /*3200*/  FSETP.NEU.AND P2, PT, R35, 1, PT ;  /* 0x3f8000002300780b */ /* 0x000fe20003f4d000 */
[----:B------:R-:W0:Y:S05]  /*3210*/  F2F.F64.F32 R36, R0 ;  /* 0x0000000000247310 */ /* 0x000e2a0000201800 */
[----:B------:R-:W-:-:S04]  /*3220*/  LOP3.LUT R10, R11, 0x7ff00000, RZ, 0xc0, !PT ;  /* 0x7ff000000b0a7812 */ /* 0x000fc800078ec0ff */
[----:B------:R-:W-:Y:S02]  /*3230*/  ISETP.NE.AND P1, PT, R10, 0x7ff00000, PT ;  /* 0x7ff000000a00780c */ /* 0x000fe40003f25270 */
[----:B------:R-:W-:Y:S01]  /*3240*/  @!P0 CS2R R12, SRZ ;  /* 0x00000000000c8805 */ /* 0x000fe2000001ff00 */
[----:B0-----:R-:W-:-:S10]  /*3250*/  DADD R14, -RZ, |R36| ;  /* 0x00000000ff0e7229 */ /* 0x001fd40000000524 */
[----:B------:R-:W-:Y:S05]  /*3260*/  @P1 BRA `(.L_x_93) ;  /* 0x0000000000181947 */ /* 0x000fea0003800000 */
[----:B------:R-:W-:-:S13]  /*3270*/  FSETP.NAN.AND P0, PT, R35, R35, PT ;  /* 0x000000232300720b */ /* 0x000fda0003f08000 */
[----:B------:R-:W-:Y:S01]  /*3280*/  @P0 DADD R12, R6, 2 ;  /* 0x40000000060c0429 */ /* 0x000fe20000000000 */
[----:B------:R-:W-:Y:S10]  /*3290*/  @P0 BRA `(.L_x_93) ;  /* 0x00000000000c0947 */ /* 0x000ff40003800000 */
[----:B------:R-:W-:-:S14]  /*32a0*/  DSETP.NEU.AND P0, PT, |R6|, +INF , PT ;  /* 0x7ff000000600742a */ /* 0x000fdc0003f0d200 */
[----:B------:R-:W-:Y:S02]  /*32b0*/  @!P0 IMAD.MOV.U32 R12, RZ, RZ, 0x0 ;  /* 0x00000000ff0c8424 */ /* 0x000fe400078e00ff */
[----:B------:R-:W-:-:S07]  /*32c0*/  @!P0 IMAD.MOV.U32 R13, RZ, RZ, 0x7ff00000 ;  /* 0x7ff00000ff0d8424 */ /* 0x000fce00078e00ff */
.L_x_93:
[----:B------:R-:W-:Y:S05]  /*32d0*/  BSYNC.RECONVERGENT B0 ;  /* 0x0000000000007941 */ /* 0x000fea0003800200 */
.L_x_92:
[----:B------:R-:W-:Y:S01]  /*32e0*/  FSEL R6, R12, RZ, P2 ;  /* 0x000000ff0c067208 */ /* 0x000fe20001000000 */
[----:B------:R-:W-:Y:S01]  /*32f0*/  BSSY.RECONVERGENT B0, `(.L_x_94) ;  /* 0x0000006000007945 */ /* 0x000fe20003800200 */
[----:B------:R-:W-:Y:S01]  /*3300*/  FSEL R7, R13, 1.875, P2 ;  /* 0x3ff000000d077808 */ /* 0x000fe20001000000 */
[----:B------:R-:W-:Y:S01]  /*3310*/  IMAD.MOV.U32 R33, RZ, RZ, R15 ;  /* 0x000000ffff217224 */ /* 0x000fe200078e000f */
[----:B------:R-:W-:-:S04]  /*3320*/  MOV R34, 0x3350 ;  /* 0x0000335000227802 */ /* 0x000fc80000000f00 */
[----:B------:R-:W-:-:S11]  /*3330*/  DADD R30, R30, R6 ;  /* 0x000000001e1e7229 */ /* 0x000fd60000000006 */
[----:B------:R-:W-:Y:S05]  /*3340*/  CALL.REL.NOINC `($_Z31roi_pooling_register_gpu_kerneliiiiiPKfS0_PKiPiS3_S3_S3_Pf$__internal_accurate_pow) ;  /* 0x00000014002c7944 */ /* 0x000fea0003c00000 */
[----:B------:R-:W-:Y:S05]  /*3350*/  BSYNC.RECONVERGENT B0 ;  /* 0x0000000000007941 */ /* 0x000fea0003800200 */
.L_x_94:
[----:B------:R-:W-:Y:S01]  /*3360*/  DADD R6, R36, 2 ;  /* 0x4000000024067429 */ /* 0x000fe20000000000 */
[C---:B------:R-:W-:Y:S01]  /*3370*/  FSETP.NEU.AND P0, PT, R0.reuse, RZ, PT ;  /* 0x000000ff0000720b */ /* 0x040fe20003f0d000 */
[----:B------:R-:W-:Y:S01]  /*3380*/  BSSY.RECONVERGENT B0, `(.L_x_95) ;  /* 0x000000d000007945 */ /* 0x000fe20003800200 */
[----:B------:R-:W-:-:S07]  /*3390*/  FSETP.NEU.AND P2, PT, R0, 1, PT ;  /* 0x3f8000000000780b */ /* 0x000fce0003f4d000 */
[----:B------:R-:W-:Y:S02]  /*33a0*/  LOP3.LUT R3, R7, 0x7ff00000, RZ, 0xc0, !PT ;  /* 0x7ff0000007037812 */ /* 0x000fe400078ec0ff */
[----:B------:R0:W1:Y:S02]  /*33b0*/  F2F.F64.F32 R6, R2 ;  /* 0x0000000200067310 */ /* 0x0000640000201800 */
[----:B------:R-:W-:Y:S02]  /*33c0*/  ISETP.NE.AND P1, PT, R3, 0x7ff00000, PT ;  /* 0x7ff000000300780c */ /* 0x000fe40003f25270 */
[----:B------:R-:W-:-:S11]  /*33d0*/  @!P0 CS2R R12, SRZ ;  /* 0x00000000000c8805 */ /* 0x000fd6000001ff00 */
[----:B01----:R-:W-:Y:S05]  /*33e0*/  @P1 BRA `(.L_x_96) ;  /* 0x0000000000181947 */ /* 0x003fea0003800000 */
[----:B------:R-:W-:-:S13]  /*33f0*/  FSETP.NAN.AND P0, PT, R0, R0, PT ;  /* 0x000000000000720b */ /* 0x000fda0003f08000 */
[----:B------:R-:W-:Y:S01]  /*3400*/  @P0 DADD R12, R36, 2 ;  /* 0x40000000240c0429 */ /* 0x000fe20000000000 */
[----:B------:R-:W-:Y:S10]  /*3410*/  @P0 BRA `(.L_x_96) ;  /* 0x00000000000c0947 */ /* 0x000ff40003800000 */
[----:B------:R-:W-:-:S14]  /*3420*/  DSETP.NEU.AND P0, PT, |R36|, +INF , PT ;  /* 0x7ff000002400742a */ /* 0x000fdc0003f0d200 */
[----:B------:R-:W-:Y:S01]  /*3430*/  @!P0 MOV R12, 0x0 ;  /* 0x00000000000c8802 */ /* 0x000fe20000000f00 */
[----:B------:R-:W-:-:S07]  /*3440*/  @!P0 IMAD.MOV.U32 R13, RZ, RZ, 0x7ff00000 ;  /* 0x7ff00000ff0d8424 */ /* 0x000fce00078e00ff */
.L_x_96:
[----:B------:R-:W-:Y:S05]  /*3450*/  BSYNC.RECONVERGENT B0 ;  /* 0x0000000000007941 */ /* 0x000fea0003800200 */
.L_x_95:
[----:B------:R-:W-:Y:S01]  /*3460*/  FSEL R10, R12, RZ, P2 ;  /* 0x000000ff0c0a7208 */ /* 0x000fe20001000000 */
[----:B------:R-:W-:Y:S01]  /*3470*/  DADD R14, -RZ, |R6| ;  /* 0x00000000ff0e7229 */ /* 0x000fe20000000506 */
[----:B------:R-:W-:Y:S01]  /*3480*/  FSEL R11, R13, 1.875, P2 ;  /* 0x3ff000000d0b7808 */ /* 0x000fe20001000000 */
[----:B------:R-:W-:Y:S01]  /*3490*/  BSSY.RECONVERGENT B0, `(.L_x_97) ;  /* 0x0000006000007945 */ /* 0x000fe20003800200 */
[----:B------:R-:W-:-:S04]  /*34a0*/  MOV R34, 0x34f0 ;  /* 0x000034f000227802 */ /* 0x000fc80000000f00 */
[----:B------:R-:W-:-:S03]  /*34b0*/  DADD R30, R30, R10 ;  /* 0x000000001e1e7229 */ /* 0x000fc6000000000a */
[----:B------:R-:W-:-:S03]  /*34c0*/  IMAD.MOV.U32 R33, RZ, RZ, R15 ;  /* 0x000000ffff217224 */ /* 0x000fc600078e000f */
[----:B------:R0:W1:Y:S05]  /*34d0*/  F2F.F32.F64 R0, R30 ;  /* 0x0000001e00007310 */ /* 0x00006a0000301000 */
[----:B01----:R-:W-:Y:S05]  /*34e0*/  CALL.REL.NOINC `($_Z31roi_pooling_register_gpu_kerneliiiiiPKfS0_PKiPiS3_S3_S3_Pf$__internal_accurate_pow) ;  /* 0x0000001000c47944 */ /* 0x003fea0003c00000 */
[----:B------:R-:W-:Y:S05]  /*34f0*/  BSYNC.RECONVERGENT B0 ;  /* 0x0000000000007941 */ /* 0x000fea0003800200 */
.L_x_97:
        /* <DEDUP_REMOVED lines=13> */
[----:B------:R-:W-:Y:S02]  /*35d0*/  @!P0 IMAD.MOV.U32 R12, RZ, RZ, 0x0 ;  /* 0x00000000ff0c8424 */ /* 0x000fe400078e00ff */
[----:B------:R-:W-:-:S07]  /*35e0*/  @!P0 IMAD.MOV.U32 R13, RZ, RZ, 0x7ff00000 ;  /* 0x7ff00000ff0d8424 */ /* 0x000fce00078e00ff */
.L_x_99:
[----:B------:R-:W-:Y:S05]  /*35f0*/  BSYNC.RECONVERGENT B0 ;  /* 0x0000000000007941 */ /* 0x000fea0003800200 */
.L_x_98:
[----:B------:R-:W-:Y:S02]  /*3600*/  FSEL R6, R12, RZ, P2 ;  /* 0x000000ff0c067208 */ /* 0x000fe40001000000 */
[----:B------:R-:W-:-:S06]  /*3610*/  FSEL R7, R13, 1.875, P2 ;  /* 0x3ff000000d077808 */ /* 0x000fcc0001000000 */
[----:B------:R-:W-:-:S14]  /*3620*/  DSETP.GT.AND P0, PT, R6, R10, PT ;  /* 0x0000000a0600722a */ /* 0x000fdc0003f04000 */
[----:B------:R-:W-:Y:S05]  /*3630*/  @!P0 EXIT ;  /* 0x000000000000894d */ /* 0x000fea0003800000 */
[----:B------:R-:W-:Y:S01]  /*3640*/  VIADD R3, R0, 0xf3000000 ;  /* 0xf300000000037836 */ /* 0x000fe20000000000 */
[----:B------:R0:W1:Y:S01]  /*3650*/  MUFU.RSQ R7, R0 ;  /* 0x0000000000077308 */ /* 0x0000620000001400 */
[----:B------:R-:W-:Y:S03]  /*3660*/  BSSY.RECONVERGENT B0, `(.L_x_100) ;  /* 0x000000b000007945 */ /* 0x000fe60003800200 */
[----:B------:R-:W-:-:S13]  /*3670*/  ISETP.GT.U32.AND P0, PT, R3, 0x727fffff, PT ;  /* 0x727fffff0300780c */ /* 0x000fda0003f04070 */
[----:B01----:R-:W-:Y:S05]  /*3680*/  @!P0 BRA `(.L_x_101) ;  /* 0x0000000000108947 */ /* 0x003fea0003800000 */
[----:B------:R-:W-:-:S07]  /*3690*/  MOV R12, 0x36b0 ;  /* 0x000036b0000c7802 */ /* 0x000fce0000000f00 */
[----:B------:R-:W-:Y:S05]  /*36a0*/  CALL.REL.NOINC `($__internal_2_$__cuda_sm20_sqrt_rn_f32_slowpath) ;  /* 0x00000008005c7944 */ /* 0x000fea0003c00000 */
[----:B------:R-:W-:Y:S01]  /*36b0*/  MOV R10, R3 ;  /* 0x00000003000a7202 */ /* 0x000fe20000000f00 */
[----:B------:R-:W-:Y:S06]  /*36c0*/  BRA `(.L_x_102) ;  /* 0x0000000000107947 */ /* 0x000fec0003800000 */
.L_x_101:
[----:B------:R-:W-:Y:S01]  /*36d0*/  FMUL.FTZ R3, R0, R7 ;  /* 0x0000000700037220 */ /* 0x000fe20000410000 */
[----:B------:R-:W-:-:S03]  /*36e0*/  FMUL.FTZ R10, R7, 0.5 ;  /* 0x3f000000070a7820 */ /* 0x000fc60000410000 */
[----:B------:R-:W-:-:S04]  /*36f0*/  FFMA R0, -R3, R3, R0 ;  /* 0x0000000303007223 */ /* 0x000fc80000000100 */
[----:B------:R-:W-:-:S07]  /*3700*/  FFMA R10, R0, R10, R3 ;  /* 0x0000000a000a7223 */ /* 0x000fce0000000003 */
.L_x_102:
[----:B------:R-:W-:Y:S05]  /*3710*/  BSYNC.RECONVERGENT B0 ;  /* 0x0000000000007941 */ /* 0x000fea0003800200 */
.L_x_100:
        /* <DEDUP_REMOVED lines=10> */
[----:B------:R-:W-:-:S07]  /*37c0*/  MOV R19, 0x37e0 ;  /* 0x000037e000137802 */ /* 0x000fce0000000f00 */
[----:B------:R-:W-:Y:S05]  /*37d0*/  CALL.REL.NOINC `($__internal_3_$__cuda_sm3x_div_rn_noftz_f32_slowpath) ;  /* 0x0000000800687944 */ /* 0x000fea0003c00000 */
[----:B------:R-:W-:-:S07]  /*37e0*/  IMAD.MOV.U32 R6, RZ, RZ, R17 ;  /* 0x000000ffff067224 */ /* 0x000fce00078e0011 */
.L_x_104:
[----:B------:R-:W-:Y:S05]  /*37f0*/  BSYNC.RECONVERGENT B0 ;  /* 0x0000000000007941 */ /* 0x000fea0003800200 */
.L_x_103:
[----:B------:R-:W0:Y:S01]  /*3800*/  LDC.64 R2, c[0x0][0x3c0] ;  /* 0x0000f000ff027b82 */ /* 0x000e220000000a00 */
[----:B------:R-:W-:Y:S01]  /*3810*/  IMAD R5, R32, UR6, R5 ;  /* 0x0000000620057c24 */ /* 0x000fe2000f8e0205 */
[----:B------:R-:W1:Y:S01]  /*3820*/  LDCU UR4, c[0x0][0x390] ;  /* 0x00007200ff0477ac */ /* 0x000e620008000800 */
[----:B------:R-:W-:Y:S02]  /*3830*/  IMAD.MOV.U32 R7, RZ, RZ, 0x1 ;  /* 0x00000001ff077424 */ /* 0x000fe400078e00ff */
[----:B0-----:R-:W-:-:S05]  /*3840*/  IMAD.WIDE R2, R5, 0x4, R2 ;  /* 0x0000000405027825 */ /* 0x001fca00078e0202 */
[----:B------:R-:W1:Y:S02]  /*3850*/  ATOMG.E.ADD.STRONG.GPU PT, R0, desc[UR8][R2.64], R7 ;  /* 0x80000007020079a8 */ /* 0x000e6400081ef108 */
[----:B-1----:R-:W-:-:S13]  /*3860*/  ISETP.GE.AND P0, PT, R0, UR4, PT ;  /* 0x0000000400007c0c */ /* 0x002fda000bf06270 */
[----:B------:R-:W-:Y:S05]  /*3870*/  @P0 EXIT ;  /* 0x000000000000094d */ /* 0x000fea0003800000 */
[----:B------:R-:W-:Y:S01]  /*3880*/  IMAD.MOV.U32 R3, RZ, RZ, 0x3bbb989d ;  /* 0x3bbb989dff037424 */ /* 0x000fe200078e00ff */
[----:B------:R-:W-:Y:S01]  /*3890*/  UMOV UR4, 0x95aaf790 ;  /* 0x95aaf79000047882 */ /* 0x000fe20000000000 */
[----:B------:R-:W-:Y:S01]  /*38a0*/  IMAD.MOV.U32 R7, RZ, RZ, 0x437c0000 ;  /* 0x437c0000ff077424 */ /* 0x000fe200078e00ff */
[----:B------:R-:W-:Y:S01]  /*38b0*/  UMOV UR5, 0x4005bf09 ;  /* 0x4005bf0900057882 */ /* 0x000fe20000000000 */
[----:B------:R-:W-:Y:S01]  /*38c0*/  FFMA.SAT R2, R6, R3, 0.5 ;  /* 0x3f00000006027423 */ /* 0x000fe20000002003 */
[----:B------:R-:W-:Y:S03]  /*38d0*/  BSSY.RECONVERGENT B0, `(.L_x_105) ;  /* 0x0000018000007945 */ /* 0x000fe60003800200 */
[----:B------:R-:W-:-:S04]  /*38e0*/  FFMA.RM R2, R2, R7, 12582913 ;  /* 0x4b40000102027423 */ /* 0x000fc80000004007 */
[C---:B------:R-:W-:Y:S01]  /*38f0*/  FADD R3, R2.reuse, -12583039 ;  /* 0xcb40007f02037421 */ /* 0x040fe20000000000 */
[----:B------:R-:W-:-:S03]  /*3900*/  SHF.L.U32 R2, R2, 0x17, RZ ;  /* 0x0000001702027819 */ /* 0x000fc600000006ff */
[----:B------:R-:W-:-:S04]  /*3910*/  FFMA R3, R6, 1.4426950216293334961, -R3 ;  /* 0x3fb8aa3b06037823 */ /* 0x000fc80000000803 */
[----:B------:R-:W-:-:S04]  /*3920*/  FFMA R12, R6, 1.925963033500011079e-08, R3 ;  /* 0x32a57060060c7823 */ /* 0x000fc80000000003 */
[----:B------:R-:W0:Y:S02]  /*3930*/  MUFU.EX2 R3, R12 ;  /* 0x0000000c00037308 */ /* 0x000e240000000800 */
[----:B0-----:R-:W-:Y:S01]  /*3940*/  FMUL R6, R2, R3 ;  /* 0x0000000302067220 */ /* 0x001fe20000400000 */
[----:B------:R-:W-:-:S05]  /*3950*/  IMAD.MOV.U32 R2, RZ, RZ, 0x1 ;  /* 0x00000001ff027424 */ /* 0x000fca00078e00ff */
[----:B------:R-:W0:Y:S08]  /*3960*/  F2F.F64.F32 R6, R6 ;  /* 0x0000000600067310 */ /* 0x000e300000201800 */
[----:B0-----:R-:W0:Y:S02]  /*3970*/  MUFU.RCP64H R3, R7 ;  /* 0x0000000700037308 */ /* 0x001e240000001800 */
[----:B0-----:R-:W-:-:S08]  /*3980*/  DFMA R10, -R6, R2, 1 ;  /* 0x3ff00000060a742b */ /* 0x001fd00000000102 */
[----:B------:R-:W-:-:S08]  /*3990*/  DFMA R10, R10, R10, R10 ;  /* 0x0000000a0a0a722b */ /* 0x000fd0000000000a */
[----:B------:R-:W-:-:S08]  /*39a0*/  DFMA R10, R2, R10, R2 ;  /* 0x0000000a020a722b */ /* 0x000fd00000000002 */
[----:B------:R-:W-:-:S08]  /*39b0*/  DFMA R2, -R6, R10, 1 ;  /* 0x3ff000000602742b */ /* 0x000fd0000000010a */
[----:B------:R-:W-:-:S08]  /*39c0*/  DFMA R2, R10, R2, R10 ;  /* 0x000000020a02722b */ /* 0x000fd0000000000a */
[----:B------:R-:W-:-:S08]  /*39d0*/  DMUL R10, R2, UR4 ;  /* 0x00000004020a7c28 */ /* 0x000fd00008000000 */
[----:B------:R-:W-:-:S08]  /*39e0*/  DFMA R12, -R6, R10, UR4 ;  /* 0x00000004060c7e2b */ /* 0x000fd0000800010a */
[----:B------:R-:W-:-:S10]  /*39f0*/  DFMA R2, R2, R12, R10 ;  /* 0x0000000c0202722b */ /* 0x000fd4000000000a */
[----:B------:R-:W-:-:S05]  /*3a00*/  FFMA R10, RZ, R7, R3 ;  /* 0x00000007ff0a7223 */ /* 0x000fca0000000003 */
[----:B------:R-:W-:-:S13]  /*3a10*/  FSETP.GT.AND P0, PT, |R10|, 1.469367938527859385e-39, PT ;  /* 0x001000000a00780b */ /* 0x000fda0003f04200 */
[----:B------:R-:W-:Y:S05]  /*3a20*/  @P0 BRA `(.L_x_106) ;  /* 0x0000000000080947 */ /* 0x000fea0003800000 */
[----:B------:R-:W-:-:S07]  /*3a30*/  MOV R10, 0x3a50 ;  /* 0x00003a50000a7802 */ /* 0x000fce0000000f00 */
[----:B------:R-:W-:Y:S05]  /*3a40*/  CALL.REL.NOINC `($__internal_1_$__cuda_sm20_div_rn_f64_full) ;  /* 0x0000000000347944 */ /* 0x000fea0003c00000 */
.L_x_106:
[----:B------:R-:W-:Y:S05]  /*3a50*/  BSYNC.RECONVERGENT B0 ;  /* 0x0000000000007941 */ /* 0x000fea0003800200 */
.L_x_105:
[----:B------:R-:W2:Y:S01]  /*3a60*/  LDG.E R9, desc[UR8][R8.64] ;  /* 0x0000000808097981 */ /* 0x000ea2000c1e1900 */
[----:B------:R-:W0:Y:S01]  /*3a70*/  LDC.64 R6, c[0x0][0x3c8] ;  /* 0x0000f200ff067b82 */ /* 0x000e220000000a00 */
[----:B------:R-:W1:Y:S01]  /*3a80*/  LDCU UR4, c[0x0][0x390] ;  /* 0x00007200ff0477ac */ /* 0x000e620008000800 */
[----:B------:R-:W3:Y:S06]  /*3a90*/  F2F.F32.F64 R3, R2 ;  /* 0x0000000200037310 */ /* 0x000eec0000301000 */
[----:B------:R-:W4:Y:S01]  /*3aa0*/  LDC.64 R10, c[0x0][0x3d0] ;  /* 0x0000f400ff0a7b82 */ /* 0x000f220000000a00 */
[----:B-1----:R-:W-:-:S02]  /*3ab0*/  IMAD R15, R5, UR4, R0 ;  /* 0x00000004050f7c24 */ /* 0x002fc4000f8e0200 */
[----:B--2---:R-:W-:Y:S02]  /*3ac0*/  IMAD.IADD R13, R4, 0x1, R9 ;  /* 0x00000001040d7824 */ /* 0x004fe400078e0209 */
[----:B0-----:R-:W-:-:S04]  /*3ad0*/  IMAD.WIDE R4, R15, 0x4, R6 ;  /* 0x000000040f047825 */ /* 0x001fc800078e0206 */
[----:B----4-:R-:W-:Y:S01]  /*3ae0*/  IMAD.WIDE R6, R15, 0x4, R10 ;  /* 0x000000040f067825 */ /* 0x010fe200078e020a */
[----:B------:R-:W-:Y:S04]  /*3af0*/  STG.E desc[UR8][R4.64], R13 ;  /* 0x0000000d04007986 */ /* 0x000fe8000c101908 */
[----:B---3--:R-:W-:Y:S01]  /*3b00*/  STG.E desc[UR8][R6.64], R3 ;  /* 0x0000000306007986 */ /* 0x008fe2000c101908 */
[----:B------:R-:W-:Y:S05]  /*3b10*/  EXIT ;  /* 0x000000000000794d */ /* 0x000fea0003800000 */
        .weak           $__internal_1_$__cuda_sm20_div_rn_f64_full
        .type           $__internal_1_$__cuda_sm20_div_rn_f64_full,@function
        .size           $__internal_1_$__cuda_sm20_div_rn_f64_full,($__internal_2_$__cuda_sm20_sqrt_rn_f32_slowpath - $__internal_1_$__cuda_sm20_div_rn_f64_full)
$__internal_1_$__cuda_sm20_div_rn_f64_full:
[C---:B------:R-:W-:Y:S01]  /*3b20*/  FSETP.GEU.AND P0, PT, |R7|.reuse, 1.469367938527859385e-39, PT ;  /* 0x001000000700780b */ /* 0x040fe20003f0e200 */
[----:B------:R-:W-:Y:S01]  /*3b30*/  IMAD.MOV.U32 R12, RZ, RZ, 0x1 ;  /* 0x00000001ff0c7424 */ /* 0x000fe200078e00ff */
[C---:B------:R-:W-:Y:S01]  /*3b40*/  LOP3.LUT R2, R7.reuse, 0x800fffff, RZ, 0xc0, !PT ;  /* 0x800fffff07027812 */ /* 0x040fe200078ec0ff */
[----:B------:R-:W-:Y:S01]  /*3b50*/  IMAD.MOV.U32 R21, RZ, RZ, 0x1ca00000 ;  /* 0x1ca00000ff157424 */ /* 0x000fe200078e00ff */
[----:B------:R-:W-:Y:S01]  /*3b60*/  LOP3.LUT R11, R7, 0x7ff00000, RZ, 0xc0, !PT ;  /* 0x7ff00000070b7812 */ /* 0x000fe200078ec0ff */
[----:B------:R-:W-:Y:S01]  /*3b70*/  IMAD.MOV.U32 R20, RZ, RZ, 0x40000000 ;  /* 0x40000000ff147424 */ /* 0x000fe200078e00ff */
[----:B------:R-:W-:Y:S01]  /*3b80*/  LOP3.LUT R3, R2, 0x3ff00000, RZ, 0xfc, !PT ;  /* 0x3ff0000002037812 */ /* 0x000fe200078efcff */
[----:B------:R-:W-:Y:S01]  /*3b90*/  IMAD.MOV.U32 R2, RZ, RZ, R6 ;  /* 0x000000ffff027224 */ /* 0x000fe200078e0006 */
[----:B------:R-:W-:Y:S01]  /*3ba0*/  ISETP.LE.U32.AND P1, PT, R11, 0x40000000, PT ;  /* 0x400000000b00780c */ /* 0x000fe20003f23070 */
[----:B------:R-:W-:Y:S01]  /*3bb0*/  VIADD R22, R20, 0xffffffff ;  /* 0xffffffff14167836 */ /* 0x000fe20000000000 */
[----:B------:R-:W-:Y:S02]  /*3bc0*/  BSSY.RECONVERGENT B1, `(.L_x_107) ;  /* 0x0000041000017945 */ /* 0x000fe40003800200 */
[----:B------:R-:W-:Y:S01]  /*3bd0*/  SEL R16, R21, 0x63400000, !P1 ;  /* 0x6340000015107807 */ /* 0x000fe20004800000 */
[----:B------:R-:W-:-:S03]  /*3be0*/  @!P0 DMUL R2, R6, 8.98846567431157953865e+307 ;  /* 0x7fe0000006028828 */ /* 0x000fc60000000000 */
[----:B------:R-:W-:Y:S02]  /*3bf0*/  LOP3.LUT R17, R16, 0x5bf09, RZ, 0xfc, !PT ;  /* 0x0005bf0910117812 */ /* 0x000fe400078efcff */
[----:B------:R-:W-:Y:S01]  /*3c00*/  MOV R16, 0x95aaf790 ;  /* 0x95aaf79000107802 */ /* 0x000fe20000000f00 */
[----:B------:R-:W0:Y:S04]  /*3c10*/  MUFU.RCP64H R13, R3 ;  /* 0x00000003000d7308 */ /* 0x000e280000001800 */
[----:B------:R-:W-:Y:S02]  /*3c20*/  @!P0 LOP3.LUT R11, R3, 0x7ff00000, RZ, 0xc0, !PT ;  /* 0x7ff00000030b8812 */ /* 0x000fe400078ec0ff */
[----:B------:R-:W-:-:S03]  /*3c30*/  ISETP.GT.U32.AND P0, PT, R22, 0x7feffffe, PT ;  /* 0x7feffffe1600780c */ /* 0x000fc60003f04070 */
[----:B------:R-:W-:-:S05]  /*3c40*/  VIADD R22, R11, 0xffffffff ;  /* 0xffffffff0b167836 */ /* 0x000fca0000000000 */
[----:B------:R-:W-:Y:S01]  /*3c50*/  ISETP.GT.U32.OR P0, PT, R22, 0x7feffffe, P0 ;  /* 0x7feffffe1600780c */ /* 0x000fe20000704470 */
[----:B0-----:R-:W-:-:S08]  /*3c60*/  DFMA R14, R12, -R2, 1 ;  /* 0x3ff000000c0e742b */ /* 0x001fd00000000802 */
[----:B------:R-:W-:-:S08]  /*3c70*/  DFMA R14, R14, R14, R14 ;  /* 0x0000000e0e0e722b */ /* 0x000fd0000000000e */
[----:B------:R-:W-:-:S08]  /*3c80*/  DFMA R14, R12, R14, R12 ;  /* 0x0000000e0c0e722b */ /* 0x000fd0000000000c */
[----:B------:R-:W-:-:S08]  /*3c90*/  DFMA R12, R14, -R2, 1 ;  /* 0x3ff000000e0c742b */ /* 0x000fd00000000802 */
[----:B------:R-:W-:-:S08]  /*3ca0*/  DFMA R12, R14, R12, R14 ;  /* 0x0000000c0e0c722b */ /* 0x000fd0000000000e */
[----:B------:R-:W-:-:S08]  /*3cb0*/  DMUL R14, R12, R16 ;  /* 0x000000100c0e7228 */ /* 0x000fd00000000000 */
[----:B------:R-:W-:-:S08]  /*3cc0*/  DFMA R18, R14, -R2, R16 ;  /* 0x800000020e12722b */ /* 0x000fd00000000010 */
[----:B------:R-:W-:Y:S01]  /*3cd0*/  DFMA R12, R12, R18, R14 ;  /* 0x000000120c0c722b */ /* 0x000fe2000000000e */
[----:B------:R-:W-:Y:S10]  /*3ce0*/  @P0 BRA `(.L_x_108) ;  /* 0x0000000000740947 */ /* 0x000ff40003800000 */
[----:B------:R-:W-:Y:S01]  /*3cf0*/  LOP3.LUT R15, R7, 0x7ff00000, RZ, 0xc0, !PT ;  /* 0x7ff00000070f7812 */ /* 0x000fe200078ec0ff */
[----:B------:R-:W-:Y:S02]  /*3d00*/  IMAD.MOV.U32 R11, RZ, RZ, 0x40000000 ;  /* 0x40000000ff0b7424 */ /* 0x000fe400078e00ff */
[----:B------:R-:W-:Y:S01]  /*3d10*/  IMAD.MOV.U32 R18, RZ, RZ, RZ ;  /* 0x000000ffff127224 */ /* 0x000fe200078e00ff */
[----:B------:R-:W-:Y:S01]  /*3d20*/  ISETP.LE.U32.AND P0, PT, R15, 0x40000000, PT ;  /* 0x400000000f00780c */ /* 0x000fe20003f03070 */
[----:B------:R-:W-:-:S05]  /*3d30*/  IMAD.MOV R14, RZ, RZ, -R15 ;  /* 0x000000ffff0e7224 */ /* 0x000fca00078e0a0f */
[----:B------:R-:W-:Y:S02]  /*3d40*/  VIADDMNMX R11, R14, R11, 0xb9600000, !PT ;  /* 0xb96000000e0b7446 */ /* 0x000fe4000780010b */
[----:B------:R-:W-:Y:S02]  /*3d50*/  SEL R14, R21, 0x63400000, !P0 ;  /* 0x63400000150e7807 */ /* 0x000fe40004000000 */
[----:B------:R-:W-:-:S04]  /*3d60*/  VIMNMX R11, PT, PT, R11, 0x46a00000, PT ;  /* 0x46a000000b0b7848 */ /* 0x000fc80003fe0100 */
[----:B------:R-:W-:-:S05]  /*3d70*/  IADD3 R11, PT, PT, R11, -R14, RZ ;  /* 0x8000000e0b0b7210 */ /* 0x000fca0007ffe0ff */
[----:B------:R-:W-:-:S06]  /*3d80*/  VIADD R19, R11, 0x7fe00000 ;  /* 0x7fe000000b137836 */ /* 0x000fcc0000000000 */
[----:B------:R-:W-:-:S10]  /*3d90*/  DMUL R14, R12, R18 ;  /* 0x000000120c0e7228 */ /* 0x000fd40000000000 */
[----:B------:R-:W-:-:S13]  /*3da0*/  FSETP.GTU.AND P0, PT, |R15|, 1.469367938527859385e-39, PT ;  /* 0x001000000f00780b */ /* 0x000fda0003f0c200 */
[----:B------:R-:W-:Y:S05]  /*3db0*/  @P0 BRA `(.L_x_109) ;  /* 0x0000000000840947 */ /* 0x000fea0003800000 */
[----:B------:R-:W-:Y:S01]  /*3dc0*/  DFMA R2, R12, -R2, R16 ;  /* 0x800000020c02722b */ /* 0x000fe20000000010 */
[----:B------:R-:W-:-:S09]  /*3dd0*/  IMAD.MOV.U32 R18, RZ, RZ, RZ ;  /* 0x000000ffff127224 */ /* 0x000fd200078e00ff */
[C---:B------:R-:W-:Y:S02]  /*3de0*/  FSETP.NEU.AND P0, PT, R3.reuse, RZ, PT ;  /* 0x000000ff0300720b */ /* 0x040fe40003f0d000 */
[----:B------:R-:W-:-:S04]  /*3df0*/  LOP3.LUT R7, R3, 0x80000000, R7, 0x48, !PT ;  /* 0x8000000003077812 */ /* 0x000fc800078e4807 */
[----:B------:R-:W-:-:S07]  /*3e00*/  LOP3.LUT R19, R7, R19, RZ, 0xfc, !PT ;  /* 0x0000001307137212 */ /* 0x000fce00078efcff */
[----:B------:R-:W-:Y:S05]  /*3e10*/  @!P0 BRA `(.L_x_109) ;  /* 0x00000000006c8947 */ /* 0x000fea0003800000 */
[----:B------:R-:W-:Y:S02]  /*3e20*/  IMAD.MOV R3, RZ, RZ, -R11 ;  /* 0x000000ffff037224 */ /* 0x000fe400078e0a0b */
[----:B------:R-:W-:-:S06]  /*3e30*/  IMAD.MOV.U32 R2, RZ, RZ, RZ ;  /* 0x000000ffff027224 */ /* 0x000fcc00078e00ff */
[----:B------:R-:W-:Y:S02]  /*3e40*/  DFMA R2, R14, -R2, R12 ;  /* 0x800000020e02722b */ /* 0x000fe4000000000c */
[----:B------:R-:W-:-:S04]  /*3e50*/  DMUL.RP R12, R12, R18 ;  /* 0x000000120c0c7228 */ /* 0x000fc80000008000 */
[----:B------:R-:W-:-:S04]  /*3e60*/  IADD3 R2, PT, PT, -R11, -0x43300000, RZ ;  /* 0xbcd000000b027810 */ /* 0x000fc80007ffe1ff */
[----:B------:R-:W-:Y:S02]  /*3e70*/  FSETP.NEU.AND P0, PT, |R3|, R2, PT ;  /* 0x000000020300720b */ /* 0x000fe40003f0d200 */
[----:B------:R-:W-:Y:S02]  /*3e80*/  LOP3.LUT R7, R13, R7, RZ, 0x3c, !PT ;  /* 0x000000070d077212 */ /* 0x000fe400078e3cff */
[----:B------:R-:W-:Y:S02]  /*3e90*/  FSEL R14, R12, R14, !P0 ;  /* 0x0000000e0c0e7208 */ /* 0x000fe40004000000 */
[----:B------:R-:W-:Y:S01]  /*3ea0*/  FSEL R15, R7, R15, !P0 ;  /* 0x0000000f070f7208 */ /* 0x000fe20004000000 */
[----:B------:R-:W-:Y:S06]  /*3eb0*/  BRA `(.L_x_109) ;  /* 0x0000000000447947 */ /* 0x000fec0003800000 */
.L_x_108:
[----:B------:R-:W-:-:S14]  /*3ec0*/  DSETP.NAN.AND P0, PT, R6, R6, PT ;  /* 0x000000060600722a */ /* 0x000fdc0003f08000 */
[----:B------:R-:W-:Y:S05]  /*3ed0*/  @P0 BRA `(.L_x_110) ;  /* 0x0000000000340947 */ /* 0x000fea0003800000 */
[----:B------:R-:W-:Y:S01]  /*3ee0*/  ISETP.NE.AND P0, PT, R20, R11, PT ;  /* 0x0000000b1400720c */ /* 0x000fe20003f05270 */
[----:B------:R-:W-:Y:S01]  /*3ef0*/  IMAD.MOV.U32 R15, RZ, RZ, -0x80000 ;  /* 0xfff80000ff0f7424 */ /* 0x000fe200078e00ff */
[----:B------:R-:W-:-:S11]  /*3f00*/  MOV R14, 0x0 ;  /* 0x00000000000e7802 */ /* 0x000fd60000000f00 */
[----:B------:R-:W-:Y:S05]  /*3f10*/  @!P0 BRA `(.L_x_109) ;  /* 0x00000000002c8947 */ /* 0x000fea0003800000 */
[----:B------:R-:W-:Y:S02]  /*3f20*/  ISETP.NE.AND P0, PT, R20, 0x7ff00000, PT ;  /* 0x7ff000001400780c */ /* 0x000fe40003f05270 */
[----:B------:R-:W-:Y:S02]  /*3f30*/  LOP3.LUT R6, R7, 0x4005bf09, RZ, 0x3c, !PT ;  /* 0x4005bf0907067812 */ /* 0x000fe400078e3cff */
[----:B------:R-:W-:Y:S02]  /*3f40*/  ISETP.EQ.OR P0, PT, R11, RZ, !P0 ;  /* 0x000000ff0b00720c */ /* 0x000fe40004702670 */
[----:B------:R-:W-:-:S11]  /*3f50*/  LOP3.LUT R15, R6, 0x80000000, RZ, 0xc0, !PT ;  /* 0x80000000060f7812 */ /* 0x000fd600078ec0ff */
[----:B------:R-:W-:Y:S01]  /*3f60*/  @P0 LOP3.LUT R2, R15, 0x7ff00000, RZ, 0xfc, !PT ;  /* 0x7ff000000f020812 */ /* 0x000fe200078efcff */
[----:B------:R-:W-:Y:S02]  /*3f70*/  @!P0 IMAD.MOV.U32 R14, RZ, RZ, RZ ;  /* 0x000000ffff0e8224 */ /* 0x000fe400078e00ff */
[----:B------:R-:W-:Y:S02]  /*3f80*/  @P0 IMAD.MOV.U32 R14, RZ, RZ, RZ ;  /* 0x000000ffff0e0224 */ /* 0x000fe400078e00ff */
[----:B------:R-:W-:Y:S01]  /*3f90*/  @P0 IMAD.MOV.U32 R15, RZ, RZ, R2 ;  /* 0x000000ffff0f0224 */ /* 0x000fe200078e0002 */
[----:B------:R-:W-:Y:S06]  /*3fa0*/  BRA `(.L_x_109) ;  /* 0x0000000000087947 */ /* 0x000fec0003800000 */
.L_x_110:
[----:B------:R-:W-:Y:S01]  /*3fb0*/  LOP3.LUT R15, R7, 0x80000, RZ, 0xfc, !PT ;  /* 0x00080000070f7812 */ /* 0x000fe200078efcff */
[----:B------:R-:W-:-:S07]  /*3fc0*/  IMAD.MOV.U32 R14, RZ, RZ, R6 ;  /* 0x000000ffff0e7224 */ /* 0x000fce00078e0006 */
.L_x_109:
[----:B------:R-:W-:Y:S05]  /*3fd0*/  BSYNC.RECONVERGENT B1 ;  /* 0x0000000000017941 */ /* 0x000fea0003800200 */
.L_x_107:
[----:B------:R-:W-:Y:S01]  /*3fe0*/  IMAD.MOV.U32 R11, RZ, RZ, 0x0 ;  /* 0x00000000ff0b7424 */ /* 0x000fe200078e00ff */
[----:B------:R-:W-:Y:S01]  /*3ff0*/  MOV R2, R14 ;  /* 0x0000000e00027202 */ /* 0x000fe20000000f00 */
[----:B------:R-:W-:Y:S02]  /*4000*/  IMAD.MOV.U32 R3, RZ, RZ, R15 ;  /* 0x000000ffff037224 */ /* 0x000fe400078e000f */
[----:B------:R-:W-:Y:S05]  /*4010*/  RET.REL.NODEC R10 `(_Z31roi_pooling_register_gpu_kerneliiiiiPKfS0_PKiPiS3_S3_S3_Pf) ;  /* 0xffffffbc0af87950 */ /* 0x000fea0003c3ffff */
        .weak           $__internal_2_$__cuda_sm20_sqrt_rn_f32_slowpath
        .type           $__internal_2_$__cuda_sm20_sqrt_rn_f32_slowpath,@function
        .size           $__internal_2_$__cuda_sm20_sqrt_rn_f32_slowpath,($__internal_3_$__cuda_sm3x_div_rn_noftz_f32_slowpath - $__internal_2_$__cuda_sm20_sqrt_rn_f32_slowpath)
$__internal_2_$__cuda_sm20_sqrt_rn_f32_slowpath:
[----:B------:R-:W-:-:S13]  /*4020*/  LOP3.LUT P0, RZ, R0, 0x7fffffff, RZ, 0xc0, !PT ;  /* 0x7fffffff00ff7812 */ /* 0x000fda000780c0ff */
[----:B------:R-:W-:Y:S01]  /*4030*/  @!P0 IMAD.MOV.U32 R3, RZ, RZ, R0 ;  /* 0x000000ffff038224 */ /* 0x000fe200078e0000 */
[----:B------:R-:W-:Y:S06]  /*4040*/  @!P0 BRA `(.L_x_111) ;  /* 0x0000000000408947 */ /* 0x000fec0003800000 */
[----:B------:R-:W-:-:S13]  /*4050*/  FSETP.GEU.FTZ.AND P0, PT, R0, RZ, PT ;  /* 0x000000ff0000720b */ /* 0x000fda0003f1e000 */
[----:B------:R-:W-:Y:S01]  /*4060*/  @!P0 IMAD.MOV.U32 R3, RZ, RZ, 0x7fffffff ;  /* 0x7fffffffff038424 */ /* 0x000fe200078e00ff */
[----:B------:R-:W-:Y:S06]  /*4070*/  @!P0 BRA `(.L_x_111) ;  /* 0x0000000000348947 */ /* 0x000fec0003800000 */
[----:B------:R-:W-:-:S13]  /*4080*/  FSETP.GTU.FTZ.AND P0, PT, |R0|, +INF , PT ;  /* 0x7f8000000000780b */ /* 0x000fda0003f1c200 */
[----:B------:R-:W-:Y:S01]  /*4090*/  @P0 FADD.FTZ R3, R0, 1 ;  /* 0x3f80000000030421 */ /* 0x000fe20000010000 */
[----:B------:R-:W-:Y:S06]  /*40a0*/  @P0 BRA `(.L_x_111) ;  /* 0x0000000000280947 */ /* 0x000fec0003800000 */
[----:B------:R-:W-:-:S13]  /*40b0*/  FSETP.NEU.FTZ.AND P0, PT, |R0|, +INF , PT ;  /* 0x7f8000000000780b */ /* 0x000fda0003f1d200 */
[----:B------:R-:W-:-:S04]  /*40c0*/  @P0 FFMA R6, R0, 1.84467440737095516160e+19, RZ ;  /* 0x5f80000000060823 */ /* 0x000fc800000000ff */
[----:B------:R-:W0:Y:S02]  /*40d0*/  @P0 MUFU.RSQ R3, R6 ;  /* 0x0000000600030308 */ /* 0x000e240000001400 */
[----:B0-----:R-:W-:Y:S01]  /*40e0*/  @P0 FMUL.FTZ R7, R6, R3 ;  /* 0x0000000306070220 */ /* 0x001fe20000410000 */
[----:B------:R-:W-:Y:S01]  /*40f0*/  @P0 FMUL.FTZ R11, R3, 0.5 ;  /* 0x3f000000030b0820 */ /* 0x000fe20000410000 */
[----:B------:R-:W-:Y:S02]  /*4100*/  @!P0 IMAD.MOV.U32 R3, RZ, RZ, R0 ;  /* 0x000000ffff038224 */ /* 0x000fe400078e0000 */
[----:B------:R-:W-:-:S04]  /*4110*/  @P0 FADD.FTZ R10, -R7, -RZ ;  /* 0x800000ff070a0221 */ /* 0x000fc80000010100 */
[----:B------:R-:W-:-:S04]  /*4120*/  @P0 FFMA R10, R7, R10, R6 ;  /* 0x0000000a070a0223 */ /* 0x000fc80000000006 */
[----:B------:R-:W-:-:S04]  /*4130*/  @P0 FFMA R10, R10, R11, R7 ;  /* 0x0000000b0a0a0223 */ /* 0x000fc80000000007 */
[----:B------:R-:W-:-:S07]  /*4140*/  @P0 FMUL.FTZ R3, R10, 2.3283064365386962891e-10 ;  /* 0x2f8000000a030820 */ /* 0x000fce0000410000 */
.L_x_111:
[----:B------:R-:W-:Y:S01]  /*4150*/  MOV R6, R12 ;  /* 0x0000000c00067202 */ /* 0x000fe20000000f00 */
[----:B------:R-:W-:-:S04]  /*4160*/  IMAD.MOV.U32 R7, RZ, RZ, 0x0 ;  /* 0x00000000ff077424 */ /* 0x000fc800078e00ff */
[----:B------:R-:W-:Y:S05]  /*4170*/  RET.REL.NODEC R6 `(_Z31roi_pooling_register_gpu_kerneliiiiiPKfS0_PKiPiS3_S3_S3_Pf) ;  /* 0xffffffbc06a07950 */ /* 0x000fea0003c3ffff */
        .weak           $__internal_3_$__cuda_sm3x_div_rn_noftz_f32_slowpath
        .type           $__internal_3_$__cuda_sm3x_div_rn_noftz_f32_slowpath,@function
        .size           $__internal_3_$__cuda_sm3x_div_rn_noftz_f32_slowpath,($_Z31roi_pooling_register_gpu_kerneliiiiiPKfS0_PKiPiS3_S3_S3_Pf$__internal_accurate_pow - $__internal_3_$__cuda_sm3x_div_rn_noftz_f32_slowpath)
$__internal_3_$__cuda_sm3x_div_rn_noftz_f32_slowpath:
[----:B------:R-:W-:Y:S01]  /*4180*/  SHF.R.U32.HI R17, RZ, 0x17, R11 ;  /* 0x00000017ff117819 */ /* 0x000fe2000001160b */
[----:B------:R-:W-:Y:S01]  /*4190*/  BSSY.RECONVERGENT B1, `(.L_x_112) ;  /* 0x0000062000017945 */ /* 0x000fe20003800200 */
[----:B------:R-:W-:Y:S02]  /*41a0*/  SHF.R.U32.HI R18, RZ, 0x17, R10 ;  /* 0x00000017ff127819 */ /* 0x000fe4000001160a */
[----:B------:R-:W-:Y:S02]  /*41b0*/  LOP3.LUT R17, R17, 0xff, RZ, 0xc0, !PT ;  /* 0x000000ff11117812 */ /* 0x000fe400078ec0ff */
[----:B------:R-:W-:-:S03]  /*41c0*/  LOP3.LUT R24, R18, 0xff, RZ, 0xc0, !PT ;  /* 0x000000ff12187812 */ /* 0x000fc600078ec0ff */
[----:B------:R-:W-:Y:S02]  /*41d0*/  VIADD R23, R17, 0xffffffff ;  /* 0xffffffff11177836 */ /* 0x000fe40000000000 */
[----:B------:R-:W-:-:S03]  /*41e0*/  VIADD R22, R24, 0xffffffff ;  /* 0xffffffff18167836 */ /* 0x000fc60000000000 */
[----:B------:R-:W-:-:S04]  /*41f0*/  ISETP.GT.U32.AND P0, PT, R23, 0xfd, PT ;  /* 0x000000fd1700780c */ /* 0x000fc80003f04070 */
[----:B------:R-:W-:-:S13]  /*4200*/  ISETP.GT.U32.OR P0, PT, R22, 0xfd, P0 ;  /* 0x000000fd1600780c */ /* 0x000fda0000704470 */
[----:B------:R-:W-:Y:S01]  /*4210*/  @!P0 IMAD.MOV.U32 R18, RZ, RZ, RZ ;  /* 0x000000ffff128224 */ /* 0x000fe200078e00ff */
        /* <DEDUP_REMOVED lines=17> */
[----:B------:R-:W-:Y:S02]  /*4330*/  ISETP.GE.AND P0, PT, R22, RZ, PT ;  /* 0x000000ff1600720c */ /* 0x000fe40003f06270 */
[----:B------:R-:W-:-:S11]  /*4340*/  ISETP.GE.AND P1, PT, R23, RZ, PT ;  /* 0x000000ff1700720c */ /* 0x000fd60003f26270 */
[----:B------:R-:W-:Y:S01]  /*4350*/  @P0 IMAD.MOV.U32 R18, RZ, RZ, RZ ;  /* 0x000000ffff120224 */ /* 0x000fe200078e00ff */
[----:B------:R-:W-:Y:S01]  /*4360*/  @!P0 MOV R18, 0xffffffc0 ;  /* 0xffffffc000128802 */ /* 0x000fe20000000f00 */
[----:B------:R-:W-:Y:S01]  /*4370*/  @!P0 FFMA R10, R10, 1.84467440737095516160e+19, RZ ;  /* 0x5f8000000a0a8823 */ /* 0x000fe200000000ff */
[----:B------:R-:W-:-:S03]  /*4380*/  @!P1 FFMA R11, R11, 1.84467440737095516160e+19, RZ ;  /* 0x5f8000000b0b9823 */ /* 0x000fc600000000ff */
[----:B------:R-:W-:-:S07]  /*4390*/  @!P1 VIADD R18, R18, 0x40 ;  /* 0x0000004012129836 */ /* 0x000fce0000000000 */
.L_x_113:
[----:B------:R-:W-:Y:S01]  /*43a0*/  LEA R22, R17, 0xc0800000, 0x17 ;  /* 0xc080000011167811 */ /* 0x000fe200078eb8ff */
[----:B------:R-:W-:Y:S04]  /*43b0*/  BSSY.RECONVERGENT B2, `(.L_x_118) ;  /* 0x0000036000027945 */ /* 0x000fe80003800200 */
[----:B------:R-:W-:Y:S02]  /*43c0*/  IMAD.IADD R25, R11, 0x1, -R22 ;  /* 0x000000010b197824 */ /* 0x000fe400078e0a16 */
[----:B------:R-:W-:Y:S02]  /*43d0*/  VIADD R22, R24, 0xffffff81 ;  /* 0xffffff8118167836 */ /* 0x000fe40000000000 */
[----:B------:R0:W1:Y:S01]  /*43e0*/  MUFU.RCP R11, R25 ;  /* 0x00000019000b7308 */ /* 0x0000620000001000 */
[----:B------:R-:W-:Y:S01]  /*43f0*/  FADD.FTZ R23, -R25, -RZ ;  /* 0x800000ff19177221 */ /* 0x000fe20000010100 */
[C---:B------:R-:W-:Y:S01]  /*4400*/  IMAD R10, R22.reuse, -0x800000, R10 ;  /* 0xff800000160a7824 */ /* 0x040fe200078e020a */
[----:B0-----:R-:W-:-:S05]  /*4410*/  IADD3 R25, PT, PT, R22, 0x7f, -R17 ;  /* 0x0000007f16197810 */ /* 0x001fca0007ffe811 */
[----:B------:R-:W-:Y:S02]  /*4420*/  IMAD.IADD R25, R25, 0x1, R18 ;  /* 0x0000000119197824 */ /* 0x000fe400078e0212 */
[----:B-1----:R-:W-:-:S04]  /*4430*/  FFMA R24, R11, R23, 1 ;  /* 0x3f8000000b187423 */ /* 0x002fc80000000017 */
[----:B------:R-:W-:-:S04]  /*4440*/  FFMA R11, R11, R24, R11 ;  /* 0x000000180b0b7223 */ /* 0x000fc8000000000b */
[----:B------:R-:W-:-:S04]  /*4450*/  FFMA R24, R10, R11, RZ ;  /* 0x0000000b0a187223 */ /* 0x000fc800000000ff */
[----:B------:R-:W-:-:S04]  /*4460*/  FFMA R26, R23, R24, R10 ;  /* 0x00000018171a7223 */ /* 0x000fc8000000000a */
[----:B------:R-:W-:-:S04]  /*4470*/  FFMA R24, R11, R26, R24 ;  /* 0x0000001a0b187223 */ /* 0x000fc80000000018 */
[----:B------:R-:W-:-:S04]  /*4480*/  FFMA R23, R23, R24, R10 ;  /* 0x0000001817177223 */ /* 0x000fc8000000000a */
[----:B------:R-:W-:-:S05]  /*4490*/  FFMA R10, R11, R23, R24 ;  /* 0x000000170b0a7223 */ /* 0x000fca0000000018 */
[----:B------:R-:W-:-:S04]  /*44a0*/  SHF.R.U32.HI R17, RZ, 0x17, R10 ;  /* 0x00000017ff117819 */ /* 0x000fc8000001160a */
[----:B------:R-:W-:-:S05]  /*44b0*/  LOP3.LUT R17, R17, 0xff, RZ, 0xc0, !PT ;  /* 0x000000ff11117812 */ /* 0x000fca00078ec0ff */
[----:B------:R-:W-:-:S05]  /*44c0*/  IMAD.IADD R22, R17, 0x1, R25 ;  /* 0x0000000111167824 */ /* 0x000fca00078e0219 */
        /* <DEDUP_REMOVED lines=10> */
[-CC-:B------:R-:W-:Y:S01]  /*4570*/  FFMA.RZ R17, R11, R23.reuse, R24.reuse ;  /* 0x000000170b117223 */ /* 0x180fe2000000c018 */
[C---:B------:R-:W-:Y:S02]  /*4580*/  ISETP.NE.AND P2, PT, R22.reuse, RZ, PT ;  /* 0x000000ff1600720c */ /* 0x040fe40003f45270 */
[C---:B------:R-:W-:Y:S02]  /*4590*/  ISETP.NE.AND P1, PT, R22.reuse, RZ, PT ;  /* 0x000000ff1600720c */ /* 0x040fe40003f25270 */
[----:B------:R-:W-:Y:S01]  /*45a0*/  LOP3.LUT R18, R17, 0x7fffff, RZ, 0xc0, !PT ;  /* 0x007fffff11127812 */ /* 0x000fe200078ec0ff */
[CCC-:B------:R-:W-:Y:S01]  /*45b0*/  FFMA.RP R17, R11.reuse, R23.reuse, R24.reuse ;  /* 0x000000170b117223 */ /* 0x1c0fe20000008018 */
[----:B------:R-:W-:Y:S01]  /*45c0*/  FFMA.RM R24, R11, R23, R24 ;  /* 0x000000170b187223 */ /* 0x000fe20000004018 */
[----:B------:R-:W-:Y:S01]  /*45d0*/  VIADD R11, R22, 0x20 ;  /* 0x00000020160b7836 */ /* 0x000fe20000000000 */
[----:B------:R-:W-:Y:S01]  /*45e0*/  LOP3.LUT R18, R18, 0x800000, RZ, 0xfc, !PT ;  /* 0x0080000012127812 */ /* 0x000fe200078efcff */
[----:B------:R-:W-:-:S02]  /*45f0*/  IMAD.MOV R22, RZ, RZ, -R22 ;  /* 0x000000ffff167224 */ /* 0x000fc400078e0a16 */
[----:B------:R-:W-:Y:S02]  /*4600*/  FSETP.NEU.FTZ.AND P0, PT, R17, R24, PT ;  /* 0x000000181100720b */ /* 0x000fe40003f1d000 */
[----:B------:R-:W-:Y:S02]  /*4610*/  SHF.L.U32 R11, R18, R11, RZ ;  /* 0x0000000b120b7219 */ /* 0x000fe400000006ff */
[----:B------:R-:W-:Y:S02]  /*4620*/  SEL R17, R22, RZ, P2 ;  /* 0x000000ff16117207 */ /* 0x000fe40001000000 */
[----:B------:R-:W-:Y:S02]  /*4630*/  ISETP.NE.AND P1, PT, R11, RZ, P1 ;  /* 0x000000ff0b00720c */ /* 0x000fe40000f25270 */
[----:B------:R-:W-:Y:S02]  /*4640*/  SHF.R.U32.HI R17, RZ, R17, R18 ;  /* 0x00000011ff117219 */ /* 0x000fe40000011612 */
[----:B------:R-:W-:-:S02]  /*4650*/  PLOP3.LUT P0, PT, P0, P1, PT, 0xf8, 0x8f ;  /* 0x00000000008f781c */ /* 0x000fc40000703f70 */
[----:B------:R-:W-:Y:S02]  /*4660*/  SHF.R.U32.HI R18, RZ, 0x1, R17 ;  /* 0x00000001ff127819 */ /* 0x000fe40000011611 */
[----:B------:R-:W-:-:S04]  /*4670*/  SEL R11, RZ, 0x1, !P0 ;  /* 0x00000001ff0b7807 */ /* 0x000fc80004000000 */
[----:B------:R-:W-:-:S04]  /*4680*/  LOP3.LUT R22, R11, 0x1, R18, 0xf8, !PT ;  /* 0x000000010b167812 */ /* 0x000fc800078ef812 */
[----:B------:R-:W-:-:S05]  /*4690*/  LOP3.LUT R17, R22, R17, RZ, 0xc0, !PT ;  /* 0x0000001116117212 */ /* 0x000fca00078ec0ff */
[----:B------:R-:W-:-:S05]  /*46a0*/  IMAD.IADD R17, R18, 0x1, R17 ;  /* 0x0000000112117824 */ /* 0x000fca00078e0211 */
[----:B------:R-:W-:Y:S01]  /*46b0*/  LOP3.LUT R10, R17, R10, RZ, 0xfc, !PT ;  /* 0x0000000a110a7212 */ /* 0x000fe200078efcff */
[----:B------:R-:W-:Y:S06]  /*46c0*/  BRA `(.L_x_121) ;  /* 0x0000000000107947 */ /* 0x000fec0003800000 */
.L_x_120:
[----:B------:R-:W-:-:S04]  /*46d0*/  LOP3.LUT R10, R10, 0x80000000, RZ, 0xc0, !PT ;  /* 0x800000000a0a7812 */ /* 0x000fc800078ec0ff */
[----:B------:R-:W-:Y:S01]  /*46e0*/  LOP3.LUT R10, R10, 0x7f800000, RZ, 0xfc, !PT ;  /* 0x7f8000000a0a7812 */ /* 0x000fe200078efcff */
[----:B------:R-:W-:Y:S06]  /*46f0*/  BRA `(.L_x_121) ;  /* 0x0000000000047947 */ /* 0x000fec0003800000 */
.L_x_119:
[----:B------:R-:W-:-:S07]  /*4700*/  IMAD R10, R25, 0x800000, R10 ;  /* 0x00800000190a7824 */ /* 0x000fce00078e020a */
.L_x_121:
[----:B------:R-:W-:Y:S05]  /*4710*/  BSYNC.RECONVERGENT B2 ;  /* 0x0000000000027941 */ /* 0x000fea0003800200 */
.L_x_118:
[----:B------:R-:W-:Y:S05]  /*4720*/  BRA `(.L_x_122) ;  /* 0x0000000000207947 */ /* 0x000fea0003800000 */
.L_x_117:
[----:B------:R-:W-:-:S04]  /*4730*/  LOP3.LUT R10, R11, 0x80000000, R10, 0x48, !PT ;  /* 0x800000000b0a7812 */ /* 0x000fc800078e480a */
[----:B------:R-:W-:Y:S01]  /*4740*/  LOP3.LUT R10, R10, 0x7f800000, RZ, 0xfc, !PT ;  /* 0x7f8000000a0a7812 */ /* 0x000fe200078efcff */
[----:B------:R-:W-:Y:S06]  /*4750*/  BRA `(.L_x_122) ;  /* 0x0000000000147947 */ /* 0x000fec0003800000 */
.L_x_116:
[----:B------:R-:W-:Y:S01]  /*4760*/  LOP3.LUT R10, R11, 0x80000000, R10, 0x48, !PT ;  /* 0x800000000b0a7812 */ /* 0x000fe200078e480a */
[----:B------:R-:W-:Y:S06]  /*4770*/  BRA `(.L_x_122) ;  /* 0x00000000000c7947 */ /* 0x000fec0003800000 */
.L_x_115:
[----:B------:R-:W0:Y:S01]  /*4780*/  MUFU.RSQ R10, -QNAN ;  /* 0xffc00000000a7908 */ /* 0x000e220000001400 */
[----:B------:R-:W-:Y:S05]  /*4790*/  BRA `(.L_x_122) ;  /* 0x0000000000047947 */ /* 0x000fea0003800000 */
.L_x_114:
[----:B------:R-:W-:-:S07]  /*47a0*/  FADD.FTZ R10, R10, R11 ;  /* 0x0000000b0a0a7221 */ /* 0x000fce0000010000 */
.L_x_122:
[----:B------:R-:W-:Y:S05]  /*47b0*/  BSYNC.RECONVERGENT B1 ;  /* 0x0000000000017941 */ /* 0x000fea0003800200 */
.L_x_112:
[----:B0-----:R-:W-:Y:S01]  /*47c0*/  IMAD.MOV.U32 R17, RZ, RZ, R10 ;  /* 0x000000ffff117224 */ /* 0x001fe200078e000a */
[----:B------:R-:W-:Y:S01]  /*47d0*/  MOV R10, R19 ;  /* 0x00000013000a7202 */ /* 0x000fe20000000f00 */
[----:B------:R-:W-:-:S04]  /*47e0*/  IMAD.MOV.U32 R11, RZ, RZ, 0x0 ;  /* 0x00000000ff0b7424 */ /* 0x000fc800078e00ff */
[----:B------:R-:W-:Y:S05]  /*47f0*/  RET.REL.NODEC R10 `(_Z31roi_pooling_register_gpu_kerneliiiiiPKfS0_PKiPiS3_S3_S3_Pf) ;  /* 0xffffffb80a007950 */ /* 0x000fea0003c3ffff */
        .type           $_Z31roi_pooling_register_gpu_kerneliiiiiPKfS0_PKiPiS3_S3_S3_Pf$__internal_accurate_pow,@function
        .size           $_Z31roi_pooling_register_gpu_kerneliiiiiPKfS0_PKiPiS3_S3_S3_Pf$__internal_accurate_pow,(.L_x_139 - $_Z31roi_pooling_register_gpu_kerneliiiiiPKfS0_PKiPiS3_S3_S3_Pf$__internal_accurate_pow)
$_Z31roi_pooling_register_gpu_kerneliiiiiPKfS0_PKiPiS3_S3_S3_Pf$__internal_accurate_pow:
[----:B------:R-:W-:Y:S01]  /*4800*/  ISETP.GT.U32.AND P0, PT, R33, 0xfffff, PT ;  /* 0x000fffff2100780c */ /* 0x000fe20003f04070 */
[----:B------:R-:W-:Y:S01]  /*4810*/  IMAD.MOV.U32 R10, RZ, RZ, R14 ;  /* 0x000000ffff0a7224 */ /* 0x000fe200078e000e */
[----:B------:R-:W-:Y:S01]  /*4820*/  MOV R15, 0x3ed0f5d2 ;  /* 0x3ed0f5d2000f7802 */ /* 0x000fe20000000f00 */
[--C-:B------:R-:W-:Y:S01]  /*4830*/  IMAD.MOV.U32 R11, RZ, RZ, R33.reuse ;  /* 0x000000ffff0b7224 */ /* 0x100fe200078e0021 */
[----:B------:R-:W-:Y:S01]  /*4840*/  UMOV UR4, 0x7d2cafe2 ;  /* 0x7d2cafe200047882 */ /* 0x000fe20000000000 */
[--C-:B------:R-:W-:Y:S01]  /*4850*/  IMAD.MOV.U32 R12, RZ, RZ, R33.reuse ;  /* 0x000000ffff0c7224 */ /* 0x100fe200078e0021 */
[----:B------:R-:W-:Y:S01]  /*4860*/  UMOV UR5, 0x3eb0f5ff ;  /* 0x3eb0f5ff00057882 */ /* 0x000fe20000000000 */
[----:B------:R-:W-:Y:S01]  /*4870*/  SHF.R.U32.HI R33, RZ, 0x14, R33 ;  /* 0x00000014ff217819 */ /* 0x000fe20000011621 */
[----:B------:R-:W-:Y:S01]  /*4880*/  UMOV UR10, 0x3b39803f ;  /* 0x3b39803f000a7882 */ /* 0x000fe20000000000 */
[----:B------:R-:W-:-:S04]  /*4890*/  UMOV UR11, 0x3c7abc9e ;  /* 0x3c7abc9e000b7882 */ /* 0x000fc80000000000 */
[----:B------:R-:W-:-:S10]  /*48a0*/  @!P0 DMUL R10, R10, 1.80143985094819840000e+16 ;  /* 0x435000000a0a8828 */ /* 0x000fd40000000000 */
[----:B------:R-:W-:Y:S01]  /*48b0*/  @!P0 IMAD.MOV.U32 R12, RZ, RZ, R11 ;  /* 0x000000ffff0c8224 */ /* 0x000fe200078e000b */
[----:B------:R-:W-:Y:S02]  /*48c0*/  @!P0 MOV R14, R10 ;  /* 0x0000000a000e8202 */ /* 0x000fe40000000f00 */
[----:B------:R-:W-:Y:S02]  /*48d0*/  @!P0 LEA.HI R33, R11, 0xffffffca, RZ, 0xc ;  /* 0xffffffca0b218811 */ /* 0x000fe400078f60ff */
[----:B------:R-:W-:Y:S01]  /*48e0*/  LOP3.LUT R12, R12, 0x800fffff, RZ, 0xc0, !PT ;  /* 0x800fffff0c0c7812 */ /* 0x000fe200078ec0ff */
[----:B------:R-:W-:Y:S02]  /*48f0*/  IMAD.MOV.U32 R16, RZ, RZ, R14 ;  /* 0x000000ffff107224 */ /* 0x000fe400078e000e */
[----:B------:R-:W-:Y:S01]  /*4900*/  IMAD.MOV.U32 R14, RZ, RZ, 0x41ad3b5a ;  /* 0x41ad3b5aff0e7424 */ /* 0x000fe200078e00ff */
[----:B------:R-:W-:Y:S01]  /*4910*/  LOP3.LUT R17, R12, 0x3ff00000, RZ, 0xfc, !PT ;  /* 0x3ff000000c117812 */ /* 0x000fe200078efcff */
[----:B------:R-:W-:-:S02]  /*4920*/  IMAD.MOV.U32 R12, RZ, RZ, RZ ;  /* 0x000000ffff0c7224 */ /* 0x000fc400078e00ff */
[----:B------:R-:W-:Y:S01]  /*4930*/  VIADD R10, R33, 0xfffffc01 ;  /* 0xfffffc01210a7836 */ /* 0x000fe20000000000 */
[----:B------:R-:W-:-:S13]  /*4940*/  ISETP.GE.U32.AND P1, PT, R17, 0x3ff6a09f, PT ;  /* 0x3ff6a09f1100780c */ /* 0x000fda0003f26070 */
[----:B------:R-:W-:Y:S02]  /*4950*/  @P1 VIADD R13, R17, 0xfff00000 ;  /* 0xfff00000110d1836 */ /* 0x000fe40000000000 */
[----:B------:R-:W-:Y:S02]  /*4960*/  @P1 VIADD R10, R33, 0xfffffc02 ;  /* 0xfffffc02210a1836 */ /* 0x000fe40000000000 */
[----:B------:R-:W-:-:S06]  /*4970*/  @P1 IMAD.MOV.U32 R17, RZ, RZ, R13 ;  /* 0x000000ffff111224 */ /* 0x000fcc00078e000d */
[C---:B------:R-:W-:Y:S02]  /*4980*/  DADD R18, R16.reuse, 1 ;  /* 0x3ff0000010127429 */ /* 0x040fe40000000000 */
[----:B------:R-:W-:-:S04]  /*4990*/  DADD R16, R16, -1 ;  /* 0xbff0000010107429 */ /* 0x000fc80000000000 */
[----:B------:R-:W0:Y:S02]  /*49a0*/  MUFU.RCP64H R13, R19 ;  /* 0x00000013000d7308 */ /* 0x000e240000001800 */
[----:B0-----:R-:W-:-:S08]  /*49b0*/  DFMA R26, -R18, R12, 1 ;  /* 0x3ff00000121a742b */ /* 0x001fd0000000010c */
[----:B------:R-:W-:-:S08]  /*49c0*/  DFMA R26, R26, R26, R26 ;  /* 0x0000001a1a1a722b */ /* 0x000fd0000000001a */
[----:B------:R-:W-:-:S08]  /*49d0*/  DFMA R26, R12, R26, R12 ;  /* 0x0000001a0c1a722b */ /* 0x000fd0000000000c */
[----:B------:R-:W-:-:S08]  /*49e0*/  DMUL R12, R16, R26 ;  /* 0x0000001a100c7228 */ /* 0x000fd00000000000 */
[----:B------:R-:W-:-:S08]  /*49f0*/  DFMA R12, R16, R26, R12 ;  /* 0x0000001a100c722b */ /* 0x000fd0000000000c */
[----:B------:R-:W-:Y:S02]  /*4a00*/  DMUL R24, R12, R12 ;  /* 0x0000000c0c187228 */ /* 0x000fe40000000000 */
[----:B------:R-:W-:-:S06]  /*4a10*/  DADD R18, R16, -R12 ;  /* 0x0000000010127229 */ /* 0x000fcc000000080c */
[----:B------:R-:W-:Y:S01]  /*4a20*/  DFMA R14, R24, UR4, R14 ;  /* 0x00000004180e7c2b */ /* 0x000fe2000800000e */
[----:B------:R-:W-:Y:S01]  /*4a30*/  UMOV UR4, 0x75488a3f ;  /* 0x75488a3f00047882 */ /* 0x000fe20000000000 */
[----:B------:R-:W-:Y:S01]  /*4a40*/  UMOV UR5, 0x3ef3b20a ;  /* 0x3ef3b20a00057882 */ /* 0x000fe20000000000 */
[----:B------:R-:W-:-:S05]  /*4a50*/  DADD R18, R18, R18 ;  /* 0x0000000012127229 */ /* 0x000fca0000000012 */
[----:B------:R-:W-:Y:S01]  /*4a60*/  DFMA R22, R24, R14, UR4 ;  /* 0x0000000418167e2b */ /* 0x000fe2000800000e */
[----:B------:R-:W-:Y:S01]  /*4a70*/  UMOV UR4, 0xe4faecd5 ;  /* 0xe4faecd500047882 */ /* 0x000fe20000000000 */
[----:B------:R-:W-:Y:S01]  /*4a80*/  UMOV UR5, 0x3f1745cd ;  /* 0x3f1745cd00057882 */ /* 0x000fe20000000000 */
[-C--:B------:R-:W-:Y:S02]  /*4a90*/  DFMA R18, R16, -R12.reuse, R18 ;  /* 0x8000000c1012722b */ /* 0x080fe40000000012 */
[----:B------:R-:W-:-:S03]  /*4aa0*/  DMUL R16, R12, R12 ;  /* 0x0000000c0c107228 */ /* 0x000fc60000000000 */
[----:B------:R-:W-:Y:S01]  /*4ab0*/  DFMA R22, R24, R22, UR4 ;  /* 0x0000000418167e2b */ /* 0x000fe20008000016 */
[----:B------:R-:W-:Y:S01]  /*4ac0*/  UMOV UR4, 0x258a578b ;  /* 0x258a578b00047882 */ /* 0x000fe20000000000 */
[----:B------:R-:W-:Y:S01]  /*4ad0*/  UMOV UR5, 0x3f3c71c7 ;  /* 0x3f3c71c700057882 */ /* 0x000fe20000000000 */
[----:B------:R-:W-:-:S05]  /*4ae0*/  DMUL R18, R26, R18 ;  /* 0x000000121a127228 */ /* 0x000fca0000000000 */
[----:B------:R-:W-:Y:S01]  /*4af0*/  DFMA R22, R24, R22, UR4 ;  /* 0x0000000418167e2b */ /* 0x000fe20008000016 */
[----:B------:R-:W-:Y:S01]  /*4b00*/  UMOV UR4, 0x9242b910 ;  /* 0x9242b91000047882 */ /* 0x000fe20000000000 */
[----:B------:R-:W-:-:S03]  /*4b10*/  UMOV UR5, 0x3f624924 ;  /* 0x3f62492400057882 */ /* 0x000fc60000000000 */
[----:B------:R-:W-:Y:S02]  /*4b20*/  VIADD R29, R19, 0x100000 ;  /* 0x00100000131d7836 */ /* 0x000fe40000000000 */
[----:B------:R-:W-:Y:S01]  /*4b30*/  IMAD.MOV.U32 R28, RZ, RZ, R18 ;  /* 0x000000ffff1c7224 */ /* 0x000fe200078e0012 */
[----:B------:R-:W-:Y:S01]  /*4b40*/  DFMA R22, R24, R22, UR4 ;  /* 0x0000000418167e2b */ /* 0x000fe20008000016 */
[----:B------:R-:W-:Y:S01]  /*4b50*/  UMOV UR4, 0x99999dfb ;  /* 0x99999dfb00047882 */ /* 0x000fe20000000000 */
[----:B------:R-:W-:-:S06]  /*4b60*/  UMOV UR5, 0x3f899999 ;  /* 0x3f89999900057882 */ /* 0x000fcc0000000000 */
[----:B------:R-:W-:Y:S01]  /*4b70*/  DFMA R22, R24, R22, UR4 ;  /* 0x0000000418167e2b */ /* 0x000fe20008000016 */
[----:B------:R-:W-:Y:S01]  /*4b80*/  UMOV UR4, 0x55555555 ;  /* 0x5555555500047882 */ /* 0x000fe20000000000 */
[----:B------:R-:W-:-:S06]  /*4b90*/  UMOV UR5, 0x3fb55555 ;  /* 0x3fb5555500057882 */ /* 0x000fcc0000000000 */
[----:B------:R-:W-:-:S08]  /*4ba0*/  DFMA R14, R24, R22, UR4 ;  /* 0x00000004180e7e2b */ /* 0x000fd00008000016 */
[----:B------:R-:W-:Y:S01]  /*4bb0*/  DADD R20, -R14, UR4 ;  /* 0x000000040e147e29 */ /* 0x000fe20008000100 */
[----:B------:R-:W-:Y:S01]  /*4bc0*/  UMOV UR4, 0xb9e7b0 ;  /* 0x00b9e7b000047882 */ /* 0x000fe20000000000 */
[----:B------:R-:W-:-:S06]  /*4bd0*/  UMOV UR5, 0x3c46a4cb ;  /* 0x3c46a4cb00057882 */ /* 0x000fcc0000000000 */
[----:B------:R-:W-:Y:S02]  /*4be0*/  DFMA R24, R24, R22, R20 ;  /* 0x000000161818722b */ /* 0x000fe40000000014 */
[C---:B------:R-:W-:Y:S02]  /*4bf0*/  DMUL R20, R12.reuse, R16 ;  /* 0x000000100c147228 */ /* 0x040fe40000000000 */
[----:B------:R-:W-:-:S04]  /*4c00*/  DFMA R22, R12, R12, -R16 ;  /* 0x0000000c0c16722b */ /* 0x000fc80000000810 */
[----:B------:R-:W-:Y:S01]  /*4c10*/  DADD R24, R24, -UR4 ;  /* 0x8000000418187e29 */ /* 0x000fe20008000000 */
[----:B------:R-:W-:Y:S01]  /*4c20*/  UMOV UR4, 0x80000000 ;  /* 0x8000000000047882 */ /* 0x000fe20000000000 */
[C---:B------:R-:W-:Y:S01]  /*4c30*/  DFMA R26, R12.reuse, R16, -R20 ;  /* 0x000000100c1a722b */ /* 0x040fe20000000814 */
[----:B------:R-:W-:Y:S01]  /*4c40*/  UMOV UR5, 0x43300000 ;  /* 0x4330000000057882 */ /* 0x000fe20000000000 */
[----:B------:R-:W-:-:S06]  /*4c50*/  DFMA R22, R12, R28, R22 ;  /* 0x0000001c0c16722b */ /* 0x000fcc0000000016 */
[----:B------:R-:W-:Y:S02]  /*4c60*/  DFMA R26, R18, R16, R26 ;  /* 0x00000010121a722b */ /* 0x000fe4000000001a */
[----:B------:R-:W-:-:S06]  /*4c70*/  DADD R16, R14, R24 ;  /* 0x000000000e107229 */ /* 0x000fcc0000000018 */
[----:B------:R-:W-:Y:S02]  /*4c80*/  DFMA R26, R12, R22, R26 ;  /* 0x000000160c1a722b */ /* 0x000fe4000000001a */
[----:B------:R-:W-:Y:S02]  /*4c90*/  DMUL R22, R16, R20 ;  /* 0x0000001410167228 */ /* 0x000fe40000000000 */
[----:B------:R-:W-:-:S06]  /*4ca0*/  DADD R28, R14, -R16 ;  /* 0x000000000e1c7229 */ /* 0x000fcc0000000810 */
[----:B------:R-:W-:Y:S02]  /*4cb0*/  DFMA R14, R16, R20, -R22 ;  /* 0x00000014100e722b */ /* 0x000fe40000000816 */
[----:B------:R-:W-:-:S06]  /*4cc0*/  DADD R28, R24, R28 ;  /* 0x00000000181c7229 */ /* 0x000fcc000000001c */
[----:B------:R-:W-:-:S08]  /*4cd0*/  DFMA R14, R16, R26, R14 ;  /* 0x0000001a100e722b */ /* 0x000fd0000000000e */
[----:B------:R-:W-:-:S08]  /*4ce0*/  DFMA R20, R28, R20, R14 ;  /* 0x000000141c14722b */ /* 0x000fd0000000000e */
[----:B------:R-:W-:-:S08]  /*4cf0*/  DADD R16, R22, R20 ;  /* 0x0000000016107229 */ /* 0x000fd00000000014 */
[--C-:B------:R-:W-:Y:S02]  /*4d00*/  DADD R14, R12, R16.reuse ;  /* 0x000000000c0e7229 */ /* 0x100fe40000000010 */
[----:B------:R-:W-:-:S06]  /*4d10*/  DADD R22, R22, -R16 ;  /* 0x0000000016167229 */ /* 0x000fcc0000000810 */
[----:B------:R-:W-:Y:S02]  /*4d20*/  DADD R12, R12, -R14 ;  /* 0x000000000c0c7229 */ /* 0x000fe4000000080e */
[----:B------:R-:W-:-:S06]  /*4d30*/  DADD R22, R20, R22 ;  /* 0x0000000014167229 */ /* 0x000fcc0000000016 */
[----:B------:R-:W-:-:S08]  /*4d40*/  DADD R12, R16, R12 ;  /* 0x00000000100c7229 */ /* 0x000fd0000000000c */
[----:B------:R-:W-:-:S08]  /*4d50*/  DADD R12, R22, R12 ;  /* 0x00000000160c7229 */ /* 0x000fd0000000000c */
[----:B------:R-:W-:Y:S01]  /*4d60*/  DADD R18, R18, R12 ;  /* 0x0000000012127229 */ /* 0x000fe2000000000c */
[----:B------:R-:W-:Y:S01]  /*4d70*/  LOP3.LUT R12, R10, 0x80000000, RZ, 0x3c, !PT ;  /* 0x800000000a0c7812 */ /* 0x000fe200078e3cff */
[----:B------:R-:W-:-:S06]  /*4d80*/  IMAD.MOV.U32 R13, RZ, RZ, 0x43300000 ;  /* 0x43300000ff0d7424 */ /* 0x000fcc00078e00ff */
[----:B------:R-:W-:Y:S02]  /*4d90*/  DADD R16, R14, R18 ;  /* 0x000000000e107229 */ /* 0x000fe40000000012 */
[----:B------:R-:W-:Y:S01]  /*4da0*/  DADD R12, R12, -UR4 ;  /* 0x800000040c0c7e29 */ /* 0x000fe20008000000 */
[----:B------:R-:W-:Y:S01]  /*4db0*/  UMOV UR4, 0xfefa39ef ;  /* 0xfefa39ef00047882 */ /* 0x000fe20000000000 */
[----:B------:R-:W-:-:S04]  /*4dc0*/  UMOV UR5, 0x3fe62e42 ;  /* 0x3fe62e4200057882 */ /* 0x000fc80000000000 */
[--C-:B------:R-:W-:Y:S02]  /*4dd0*/  DADD R20, R14, -R16.reuse ;  /* 0x000000000e147229 */ /* 0x100fe40000000810 */
[----:B------:R-:W-:-:S06]  /*4de0*/  DFMA R10, R12, UR4, R16 ;  /* 0x000000040c0a7c2b */ /* 0x000fcc0008000010 */
[----:B------:R-:W-:Y:S02]  /*4df0*/  DADD R20, R18, R20 ;  /* 0x0000000012147229 */ /* 0x000fe40000000014 */
[----:B------:R-:W-:-:S08]  /*4e00*/  DFMA R14, R12, -UR4, R10 ;  /* 0x800000040c0e7c2b */ /* 0x000fd0000800000a */
[----:B------:R-:W-:-:S08]  /*4e10*/  DADD R14, -R16, R14 ;  /* 0x00000000100e7229 */ /* 0x000fd0000000010e */
[----:B------:R-:W-:-:S08]  /*4e20*/  DADD R14, R20, -R14 ;  /* 0x00000000140e7229 */ /* 0x000fd0000000080e */
[----:B------:R-:W-:-:S08]  /*4e30*/  DFMA R14, R12, UR10, R14 ;  /* 0x0000000a0c0e7c2b */ /* 0x000fd0000800000e */
[----:B------:R-:W-:-:S08]  /*4e40*/  DADD R12, R10, R14 ;  /* 0x000000000a0c7229 */ /* 0x000fd0000000000e */
[----:B------:R-:W-:Y:S02]  /*4e50*/  DADD R10, R10, -R12 ;  /* 0x000000000a0a7229 */ /* 0x000fe4000000080c */
[----:B------:R-:W-:-:S06]  /*4e60*/  DMUL R18, R12, 2 ;  /* 0x400000000c127828 */ /* 0x000fcc0000000000 */
[----:B------:R-:W-:Y:S02]  /*4e70*/  DADD R14, R14, R10 ;  /* 0x000000000e0e7229 */ /* 0x000fe4000000000a */
[----:B------:R-:W-:-:S08]  /*4e80*/  DFMA R12, R12, 2, -R18 ;  /* 0x400000000c0c782b */ /* 0x000fd00000000812 */
[----:B------:R-:W-:Y:S01]  /*4e90*/  DFMA R14, R14, 2, R12 ;  /* 0x400000000e0e782b */ /* 0x000fe2000000000c */
[----:B------:R-:W-:Y:S01]  /*4ea0*/  MOV R12, 0x652b82fe ;  /* 0x652b82fe000c7802 */ /* 0x000fe20000000f00 */
[----:B------:R-:W-:-:S06]  /*4eb0*/  IMAD.MOV.U32 R13, RZ, RZ, 0x3ff71547 ;  /* 0x3ff71547ff0d7424 */ /* 0x000fcc00078e00ff */
[----:B------:R-:W-:-:S08]  /*4ec0*/  DADD R16, R18, R14 ;  /* 0x0000000012107229 */ /* 0x000fd0000000000e */
[----:B------:R-:W-:Y:S02]  /*4ed0*/  DFMA R12, R16, R12, 6.75539944105574400000e+15 ;  /* 0x43380000100c742b */ /* 0x000fe4000000000c */
[----:B------:R-:W-:Y:S01]  /*4ee0*/  FSETP.GEU.AND P0, PT, |R17|, 4.1917929649353027344, PT ;  /* 0x4086232b1100780b */ /* 0x000fe20003f0e200 */
[----:B------:R-:W-:-:S05]  /*4ef0*/  DADD R18, R18, -R16 ;  /* 0x0000000012127229 */ /* 0x000fca0000000810 */
[----:B------:R-:W-:-:S03]  /*4f00*/  DADD R10, R12, -6.75539944105574400000e+15 ;  /* 0xc33800000c0a7429 */ /* 0x000fc60000000000 */
[----:B------:R-:W-:-:S05]  /*4f10*/  DADD R14, R14, R18 ;  /* 0x000000000e0e7229 */ /* 0x000fca0000000012 */
[----:B------:R-:W-:Y:S01]  /*4f20*/  DFMA R20, R10, -UR4, R16 ;  /* 0x800000040a147c2b */ /* 0x000fe20008000010 */
[----:B------:R-:W-:Y:S01]  /*4f30*/  UMOV UR4, 0x3b39803f ;  /* 0x3b39803f00047882 */ /* 0x000fe20000000000 */
[----:B------:R-:W-:-:S06]  /*4f40*/  UMOV UR5, 0x3c7abc9e ;  /* 0x3c7abc9e00057882 */ /* 0x000fcc0000000000 */
[----:B------:R-:W-:Y:S01]  /*4f50*/  DFMA R20, R10, -UR4, R20 ;  /* 0x800000040a147c2b */ /* 0x000fe20008000014 */
[----:B------:R-:W-:Y:S01]  /*4f60*/  UMOV UR4, 0x69ce2bdf ;  /* 0x69ce2bdf00047882 */ /* 0x000fe20000000000 */
[----:B------:R-:W-:Y:S01]  /*4f70*/  IMAD.MOV.U32 R10, RZ, RZ, -0x35dec16 ;  /* 0xfca213eaff0a7424 */ /* 0x000fe200078e00ff */
[----:B------:R-:W-:Y:S01]  /*4f80*/  UMOV UR5, 0x3e5ade15 ;  /* 0x3e5ade1500057882 */ /* 0x000fe20000000000 */
[----:B------:R-:W-:-:S06]  /*4f90*/  IMAD.MOV.U32 R11, RZ, RZ, 0x3e928af3 ;  /* 0x3e928af3ff0b7424 */ /* 0x000fcc00078e00ff */
[----:B------:R-:W-:Y:S01]  /*4fa0*/  DFMA R10, R20, UR4, R10 ;  /* 0x00000004140a7c2b */ /* 0x000fe2000800000a */
[----:B------:R-:W-:Y:S01]  /*4fb0*/  UMOV UR4, 0x62401315 ;  /* 0x6240131500047882 */ /* 0x000fe20000000000 */
[----:B------:R-:W-:-:S06]  /*4fc0*/  UMOV UR5, 0x3ec71dee ;  /* 0x3ec71dee00057882 */ /* 0x000fcc0000000000 */
[----:B------:R-:W-:Y:S01]  /*4fd0*/  DFMA R10, R20, R10, UR4 ;  /* 0x00000004140a7e2b */ /* 0x000fe2000800000a */
        /* <DEDUP_REMOVED lines=20> */
[----:B------:R-:W-:-:S08]  /*5120*/  DFMA R10, R20, R10, UR4 ;  /* 0x00000004140a7e2b */ /* 0x000fd0000800000a */
[----:B------:R-:W-:-:S08]  /*5130*/  DFMA R10, R20, R10, 1 ;  /* 0x3ff00000140a742b */ /* 0x000fd0000000000a */
[----:B------:R-:W-:-:S10]  /*5140*/  DFMA R10, R20, R10, 1 ;  /* 0x3ff00000140a742b */ /* 0x000fd4000000000a */
[----:B------:R-:W-:Y:S02]  /*5150*/  IMAD R19, R12, 0x100000, R11 ;  /* 0x001000000c137824 */ /* 0x000fe400078e020b */
[----:B------:R-:W-:Y:S01]  /*5160*/  IMAD.MOV.U32 R18, RZ, RZ, R10 ;  /* 0x000000ffff127224 */ /* 0x000fe200078e000a */
[----:B------:R-:W-:Y:S06]  /*5170*/  @!P0 BRA `(.L_x_123) ;  /* 0x0000000000308947 */ /* 0x000fec0003800000 */
[----:B------:R-:W-:Y:S01]  /*5180*/  FSETP.GEU.AND P1, PT, |R17|, 4.2275390625, PT ;  /* 0x408748001100780b */ /* 0x000fe20003f2e200 */
[C---:B------:R-:W-:Y:S02]  /*5190*/  DADD R18, R16.reuse, +INF ;  /* 0x7ff0000010127429 */ /* 0x040fe40000000000 */
[----:B------:R-:W-:-:S08]  /*51a0*/  DSETP.GEU.AND P0, PT, R16, RZ, PT ;  /* 0x000000ff1000722a */ /* 0x000fd00003f0e000 */
[----:B------:R-:W-:Y:S02]  /*51b0*/  FSEL R18, R18, RZ, P0 ;  /* 0x000000ff12127208 */ /* 0x000fe40000000000 */
[----:B------:R-:W-:Y:S02]  /*51c0*/  @!P1 LEA.HI R13, R12, R12, RZ, 0x1 ;  /* 0x0000000c0c0d9211 */ /* 0x000fe400078f08ff */
[----:B------:R-:W-:Y:S02]  /*51d0*/  FSEL R19, R19, RZ, P0 ;  /* 0x000000ff13137208 */ /* 0x000fe40000000000 */
[----:B------:R-:W-:-:S04]  /*51e0*/  @!P1 SHF.R.S32.HI R13, RZ, 0x1, R13 ;  /* 0x00000001ff0d9819 */ /* 0x000fc8000001140d */
[----:B------:R-:W-:Y:S01]  /*51f0*/  @!P1 IADD3 R12, PT, PT, R12, -R13, RZ ;  /* 0x8000000d0c0c9210 */ /* 0x000fe20007ffe0ff */
[----:B------:R-:W-:-:S03]  /*5200*/  @!P1 IMAD R11, R13, 0x100000, R11 ;  /* 0x001000000d0b9824 */ /* 0x000fc600078e020b */
[----:B------:R-:W-:Y:S01]  /*5210*/  @!P1 LEA R13, R12, 0x3ff00000, 0x14 ;  /* 0x3ff000000c0d9811 */ /* 0x000fe200078ea0ff */
[----:B------:R-:W-:-:S06]  /*5220*/  @!P1 IMAD.MOV.U32 R12, RZ, RZ, RZ ;  /* 0x000000ffff0c9224 */ /* 0x000fcc00078e00ff */
[----:B------:R-:W-:-:S11]  /*5230*/  @!P1 DMUL R18, R10, R12 ;  /* 0x0000000c0a129228 */ /* 0x000fd60000000000 */
.L_x_123:
[----:B------:R-:W-:Y:S01]  /*5240*/  DFMA R14, R14, R18, R18 ;  /* 0x000000120e0e722b */ /* 0x000fe20000000012 */
[----:B------:R-:W-:Y:S01]  /*5250*/  IMAD.MOV.U32 R10, RZ, RZ, R34 ;  /* 0x000000ffff0a7224 */ /* 0x000fe200078e0022 */
[----:B------:R-:W-:Y:S01]  /*5260*/  DSETP.NEU.AND P0, PT, |R18|, +INF , PT ;  /* 0x7ff000001200742a */ /* 0x000fe20003f0d200 */
[----:B------:R-:W-:-:S07]  /*5270*/  IMAD.MOV.U32 R11, RZ, RZ, 0x0 ;  /* 0x00000000ff0b7424 */ /* 0x000fce00078e00ff */
[----:B------:R-:W-:Y:S02]  /*5280*/  FSEL R12, R18, R14, !P0 ;  /* 0x0000000e120c7208 */ /* 0x000fe40004000000 */
[----:B------:R-:W-:Y:S01]  /*5290*/  FSEL R13, R19, R15, !P0 ;  /* 0x0000000f130d7208 */ /* 0x000fe20004000000 */
[----:B------:R-:W-:Y:S06]  /*52a0*/  RET.REL.NODEC R10 `(_Z31roi_pooling_register_gpu_kerneliiiiiPKfS0_PKiPiS3_S3_S3_Pf) ;  /* 0xffffffac0a547950 */ /* 0x000fec0003c3ffff */
.L_x_124:
        /* <DEDUP_REMOVED lines=13> */
.L_x_139:


//--------------------- .text._Z22output_init_gpu_kerneliiiifPfPi --------------------------
	.section	.text._Z22output_init_gpu_kerneliiiifPfPi,"ax",@progbits
	.align	128
        .global         _Z22output_init_gpu_kerneliiiifPfPi
        .type           _Z22output_init_gpu_kerneliiiifPfPi,@function
        .size           _Z22output_init_gpu_kerneliiiifPfPi,(.L_x_143 - _Z22output_init_gpu_kerneliiiifPfPi)
        .other          _Z22output_init_gpu_kerneliiiifPfPi,@"STO_CUDA_ENTRY STV_DEFAULT"
_Z22output_init_gpu_kerneliiiifPfPi:
.text._Z22output_init_gpu_kerneliiiifPfPi:
        /* <DEDUP_REMOVED lines=9> */
[----:B------:R-:W0:Y:S01]  /*0090*/  LDCU UR6, c[0x0][0x388] ;  /* 0x00007100ff0677ac */ /* 0x000e220008000800 */
[----:B------:R-:W1:Y:S01]  /*00a0*/  LDCU.64 UR10, c[0x0][0x358] ;  /* 0x00006b00ff0a77ac */ /* 0x000e620008000a00 */
[----:B0-----:R-:W-:-:S09]  /*00b0*/  UISETP.GE.AND UP0, UPT, UR6, 0x1, UPT ;  /* 0x000000010600788c */ /* 0x001fd2000bf06270 */
[----:B-1----:R-:W-:Y:S05]  /*00c0*/  BRA.U !UP0, `(.L_x_125) ;  /* 0x0000000108f07547 */ /* 0x002fea000b800000 */
[----:B------:R-:W-:Y:S02]  /*00d0*/  UISETP.GE.U32.AND UP1, UPT, UR6, 0x8, UPT ;  /* 0x000000080600788c */ /* 0x000fe4000bf26070 */
[----:B------:R-:W-:Y:S01]  /*00e0*/  IMAD R6, R0, UR6, RZ ;  /* 0x0000000600067c24 */ /* 0x000fe2000f8e02ff */
[----:B------:R-:W-:Y:S01]  /*00f0*/  ULOP3.LUT UR7, UR6, 0x7, URZ, 0xc0, !UPT ;  /* 0x0000000706077892 */ /* 0x000fe2000f8ec0ff */
[----:B------:R-:W-:-:S03]  /*0100*/  UMOV UR4, URZ ;  /* 0x000000ff00047c82 */ /* 0x000fc60008000000 */
[----:B------:R-:W-:Y:S02]  /*0110*/  UISETP.NE.AND UP0, UPT, UR7, URZ, UPT ;  /* 0x000000ff0700728c */ /* 0x000fe4000bf05270 */
[----:B------:R-:W-:Y:S09]  /*0120*/  BRA.U !UP1, `(.L_x_126) ;  /* 0x0000000109587547 */ /* 0x000ff2000b800000 */
[----:B------:R-:W0:Y:S01]  /*0130*/  LDCU.64 UR8, c[0x0][0x398] ;  /* 0x00007300ff0877ac */ /* 0x000e220008000a00 */
[----:B------:R-:W1:Y:S01]  /*0140*/  LDC R9, c[0x0][0x390] ;  /* 0x0000e400ff097b82 */ /* 0x000e620000000800 */
[----:B------:R-:W-:Y:S01]  /*0150*/  IMAD.MOV.U32 R7, RZ, RZ, R6 ;  /* 0x000000ffff077224 */ /* 0x000fe200078e0006 */
[----:B------:R-:W-:Y:S02]  /*0160*/  ULOP3.LUT UR4, UR6, 0x7ffffff8, URZ, 0xc0, !UPT ;  /* 0x7ffffff806047892 */ /* 0x000fe4000f8ec0ff */
[----:B0-----:R-:W-:Y:S02]  /*0170*/  UIADD3 UR5, UP1, UPT, UR8, 0x10, URZ ;  /* 0x0000001008057890 */ /* 0x001fe4000ff3e0ff */
[----:B------:R-:W-:Y:S02]  /*0180*/  UIADD3 UR8, UPT, UPT, -UR4, URZ, URZ ;  /* 0x000000ff04087290 */ /* 0x000fe4000fffe1ff */
[----:B------:R-:W-:Y:S02]  /*0190*/  UIADD3.X UR6, UPT, UPT, URZ, UR9, URZ, UP1, !UPT ;  /* 0x00000009ff067290 */ /* 0x000fe40008ffe4ff */
[----:B------:R-:W-:-:S04]  /*01a0*/  IMAD.U32 R4, RZ, RZ, UR5 ;  /* 0x00000005ff047e24 */ /* 0x000fc8000f8e00ff */
[----:B------:R-:W-:-:S07]  /*01b0*/  MOV R5, UR6 ;  /* 0x0000000600057c02 */ /* 0x000fce0008000f00 */
.L_x_127:
[----:B0-----:R-:W-:Y:S01]  /*01c0*/  IMAD.WIDE R2, R7, 0x4, R4 ;  /* 0x0000000407027825 */ /* 0x001fe200078e0204 */
[----:B------:R-:W-:-:S03]  /*01d0*/  UIADD3 UR8, UPT, UPT, UR8, 0x8, URZ ;  /* 0x0000000808087890 */ /* 0x000fc6000fffe0ff */
[----:B------:R-:W-:Y:S01]  /*01e0*/  VIADD R7, R7, 0x8 ;  /* 0x0000000807077836 */ /* 0x000fe20000000000 */
[----:B-1----:R0:W-:Y:S01]  /*01f0*/  STG.E desc[UR10][R2.64+-0x10], R9 ;  /* 0xfffff00902007986 */ /* 0x0021e2000c10190a */
[----:B------:R-:W-:-:S03]  /*0200*/  UISETP.NE.AND UP1, UPT, UR8, URZ, UPT ;  /* 0x000000ff0800728c */ /* 0x000fc6000bf25270 */
[----:B------:R0:W-:Y:S04]  /*0210*/  STG.E desc[UR10][R2.64+-0xc], R9 ;  /* 0xfffff40902007986 */ /* 0x0001e8000c10190a */
[----:B------:R0:W-:Y:S04]  /*0220*/  STG.E desc[UR10][R2.64+-0x8], R9 ;  /* 0xfffff80902007986 */ /* 0x0001e8000c10190a */
[----:B------:R0:W-:Y:S04]  /*0230*/  STG.E desc[UR10][R2.64+-0x4], R9 ;  /* 0xfffffc0902007986 */ /* 0x0001e8000c10190a */
[----:B------:R0:W-:Y:S04]  /*0240*/  STG.E desc[UR10][R2.64], R9 ;  /* 0x0000000902007986 */ /* 0x0001e8000c10190a */
[----:B------:R0:W-:Y:S04]  /*0250*/  STG.E desc[UR10][R2.64+0x4], R9 ;  /* 0x0000040902007986 */ /* 0x0001e8000c10190a */
[----:B------:R0:W-:Y:S04]  /*0260*/  STG.E desc[UR10][R2.64+0x8], R9 ;  /* 0x0000080902007986 */ /* 0x0001e8000c10190a */
[----:B------:R0:W-:Y:S01]  /*0270*/  STG.E desc[UR10][R2.64+0xc], R9 ;  /* 0x00000c0902007986 */ /* 0x0001e2000c10190a */
[----:B------:R-:W-:Y:S05]  /*0280*/  BRA.U UP1, `(.L_x_127) ;  /* 0xfffffffd01cc7547 */ /* 0x000fea000b83ffff */
.L_x_126:
[----:B------:R-:W-:Y:S05]  /*0290*/  BRA.U !UP0, `(.L_x_125) ;  /* 0x00000001087c7547 */ /* 0x000fea000b800000 */
[----:B------:R-:W1:Y:S01]  /*02a0*/  LDC R4, c[0x0][0x388] ;  /* 0x0000e200ff047b82 */ /* 0x000e620000000800 */
[----:B------:R-:W-:Y:S01]  /*02b0*/  UISETP.GE.U32.AND UP0, UPT, UR7, 0x4, UPT ;  /* 0x000000040700788c */ /* 0x000fe2000bf06070 */
[----:B-1----:R-:W-:-:S04]  /*02c0*/  LOP3.LUT R8, R4, 0x3, RZ, 0xc0, !PT ;  /* 0x0000000304087812 */ /* 0x002fc800078ec0ff */
[----:B------:R-:W-:-:S04]  /*02d0*/  ISETP.NE.AND P0, PT, R8, RZ, PT ;  /* 0x000000ff0800720c */ /* 0x000fc80003f05270 */
[----:B------:R-:W-:Y:S09]  /*02e0*/  BRA.U !UP0, `(.L_x_128) ;  /* 0x0000000108247547 */ /* 0x000ff2000b800000 */
[----:B0-----:R-:W0:Y:S01]  /*02f0*/  LDC.64 R2, c[0x0][0x398] ;  /* 0x0000e600ff027b82 */ /* 0x001e220000000a00 */
[----:B------:R-:W-:Y:S01]  /*0300*/  VIADD R5, R6, UR4 ;  /* 0x0000000406057c36 */ /* 0x000fe20008000000 */
[----:B------:R-:W-:-:S06]  /*0310*/  UIADD3 UR4, UPT, UPT, UR4, 0x4, URZ ;  /* 0x0000000404047890 */ /* 0x000fcc000fffe0ff */
[----:B------:R-:W1:Y:S01]  /*0320*/  LDC R7, c[0x0][0x390] ;  /* 0x0000e400ff077b82 */ /* 0x000e620000000800 */
[----:B0-----:R-:W-:-:S05]  /*0330*/  IMAD.WIDE R2, R5, 0x4, R2 ;  /* 0x0000000405027825 */ /* 0x001fca00078e0202 */
[----:B-1----:R1:W-:Y:S04]  /*0340*/  STG.E desc[UR10][R2.64], R7 ;  /* 0x0000000702007986 */ /* 0x0023e8000c10190a */
[----:B------:R1:W-:Y:S04]  /*0350*/  STG.E desc[UR10][R2.64+0x4], R7 ;  /* 0x0000040702007986 */ /* 0x0003e8000c10190a */
[----:B------:R1:W-:Y:S04]  /*0360*/  STG.E desc[UR10][R2.64+0x8], R7 ;  /* 0x0000080702007986 */ /* 0x0003e8000c10190a */
[----:B------:R1:W-:Y:S02]  /*0370*/  STG.E desc[UR10][R2.64+0xc], R7 ;  /* 0x00000c0702007986 */ /* 0x0003e4000c10190a */
.L_x_128:
[----:B------:R-:W-:Y:S05]  /*0380*/  @!P0 BRA `(.L_x_125) ;  /* 0x0000000000408947 */ /* 0x000fea0003800000 */
[----:B01----:R-:W-:Y:S02]  /*0390*/  LOP3.LUT R2, R4, 0x1, RZ, 0xc0, !PT ;  /* 0x0000000104027812 */ /* 0x003fe400078ec0ff */
[----:B------:R-:W-:Y:S02]  /*03a0*/  ISETP.NE.AND P0, PT, R8, 0x1, PT ;  /* 0x000000010800780c */ /* 0x000fe40003f05270 */
[----:B------:R-:W-:-:S13]  /*03b0*/  ISETP.NE.U32.AND P1, PT, R2, 0x1, PT ;  /* 0x000000010200780c */ /* 0x000fda0003f25070 */
[----:B------:R-:W0:Y:S08]  /*03c0*/  @!P1 LDC R11, c[0x0][0x390] ;  /* 0x0000e400ff0b9b82 */ /* 0x000e300000000800 */
[----:B------:R-:W1:Y:S01]  /*03d0*/  @!P1 LDC.64 R4, c[0x0][0x398] ;  /* 0x0000e600ff049b82 */ /* 0x000e620000000a00 */
[----:B------:R-:W-:Y:S05]  /*03e0*/  @!P0 BRA `(.L_x_129) ;  /* 0x00000000001c8947 */ /* 0x000fea0003800000 */
[----:B------:R-:W2:Y:S01]  /*03f0*/  LDC.64 R2, c[0x0][0x398] ;  /* 0x0000e600ff027b82 */ /* 0x000ea20000000a00 */
[----:B------:R-:W-:Y:S01]  /*0400*/  IADD3 R7, PT, PT, R6, UR4, RZ ;  /* 0x0000000406077c10 */ /* 0x000fe2000fffe0ff */
[----:B------:R-:W-:-:S06]  /*0410*/  UIADD3 UR4, UPT, UPT, UR4, 0x2, URZ ;  /* 0x0000000204047890 */ /* 0x000fcc000fffe0ff */
[----:B------:R-:W3:Y:S01]  /*0420*/  LDC R9, c[0x0][0x390] ;  /* 0x0000e400ff097b82 */ /* 0x000ee20000000800 */
[----:B--2---:R-:W-:-:S05]  /*0430*/  IMAD.WIDE R2, R7, 0x4, R2 ;  /* 0x0000000407027825 */ /* 0x004fca00078e0202 */
[----:B---3--:R2:W-:Y:S04]  /*0440*/  STG.E desc[UR10][R2.64], R9 ;  /* 0x0000000902007986 */ /* 0x0085e8000c10190a */
[----:B------:R2:W-:Y:S02]  /*0450*/  STG.E desc[UR10][R2.64+0x4], R9 ;  /* 0x0000040902007986 */ /* 0x0005e4000c10190a */
.L_x_129:
[----:B--2---:R-:W-:-:S04]  /*0460*/  @!P1 VIADD R3, R6, UR4 ;  /* 0x0000000406039c36 */ /* 0x004fc80008000000 */
[----:B-1----:R-:W-:-:S05]  /*0470*/  @!P1 IMAD.WIDE R2, R3, 0x4, R4 ;  /* 0x0000000403029825 */ /* 0x002fca00078e0204 */
[----:B0-----:R2:W-:Y:S02]  /*0480*/  @!P1 STG.E desc[UR10][R2.64], R11 ;  /* 0x0000000b02009986 */ /* 0x0015e4000c10190a */
.L_x_125:
[----:B--2---:R-:W2:Y:S02]  /*0490*/  LDC R11, c[0x0][0x38c] ;  /* 0x0000e300ff0b7b82 */ /* 0x004ea40000000800 */
[----:B--2---:R-:W-:-:S13]  /*04a0*/  ISETP.GE.AND P0, PT, R11, 0x1, PT ;  /* 0x000000010b00780c */ /* 0x004fda0003f06270 */
[----:B------:R-:W-:Y:S05]  /*04b0*/  @!P0 EXIT ;  /* 0x000000000000894d */ /* 0x000fea0003800000 */
[C---:B------:R-:W-:Y:S01]  /*04c0*/  ISETP.GE.U32.AND P1, PT, R11.reuse, 0x8, PT ;  /* 0x000000080b00780c */ /* 0x040fe20003f26070 */
[----:B------:R-:W-:Y:S01]  /*04d0*/  IMAD R0, R0, R11, RZ ;  /* 0x0000000b00007224 */ /* 0x000fe200078e02ff */
[----:B------:R-:W-:Y:S01]  /*04e0*/  LOP3.LUT R8, R11, 0x7, RZ, 0xc0, !PT ;  /* 0x000000070b087812 */ /* 0x000fe200078ec0ff */
[----:B-1----:R-:W-:-:S03]  /*04f0*/  IMAD.MOV.U32 R7, RZ, RZ, RZ ;  /* 0x000000ffff077224 */ /* 0x002fc600078e00ff */
[----:B------:R-:W-:-:S07]  /*0500*/  ISETP.NE.AND P0, PT, R8, RZ, PT ;  /* 0x000000ff0800720c */ /* 0x000fce0003f05270 */
[----:B------:R-:W-:Y:S06]  /*0510*/  @!P1 BRA `(.L_x_130) ;  /* 0x0000000000589947 */ /* 0x000fec0003800000 */
[----:B------:R-:W1:Y:S01]  /*0520*/  LDCU.64 UR4, c[0x0][0x3a0] ;  /* 0x00007400ff0477ac */ /* 0x000e620008000a00 */
[----:B------:R-:W-:Y:S01]  /*0530*/  LOP3.LUT R7, R11, 0x7ffffff8, RZ, 0xc0, !PT ;  /* 0x7ffffff80b077812 */ /* 0x000fe200078ec0ff */
[----:B------:R-:W-:Y:S01]  /*0540*/  IMAD.MOV.U32 R13, RZ, RZ, -0x1 ;  /* 0xffffffffff0d7424 */ /* 0x000fe200078e00ff */
[----:B0-----:R-:W-:-:S03]  /*0550*/  MOV R9, R0 ;  /* 0x0000000000097202 */ /* 0x001fc60000000f00 */
[----:B------:R-:W-:Y:S01]  /*0560*/  IMAD.MOV R6, RZ, RZ, -R7 ;  /* 0x000000ffff067224 */ /* 0x000fe200078e0a07 */
[----:B-1----:R-:W-:-:S04]  /*0570*/  UIADD3 UR4, UP0, UPT, UR4, 0x10, URZ ;  /* 0x0000001004047890 */ /* 0x002fc8000ff1e0ff */
[----:B------:R-:W-:Y:S02]  /*0580*/  UIADD3.X UR5, UPT, UPT, URZ, UR5, URZ, UP0, !UPT ;  /* 0x00000005ff057290 */ /* 0x000fe400087fe4ff */
[----:B------:R-:W-:-:S04]  /*0590*/  MOV R4, UR4 ;  /* 0x0000000400047c02 */ /* 0x000fc80008000f00 */
[----:B------:R-:W-:-:S07]  /*05a0*/  IMAD.U32 R5, RZ, RZ, UR5 ;  /* 0x00000005ff057e24 */ /* 0x000fce000f8e00ff */
.L_x_131:
[----:B------:R-:W-:Y:S02]  /*05b0*/  VIADD R6, R6, 0x8 ;  /* 0x0000000806067836 */ /* 0x000fe40000000000 */
[C---:B-1----:R-:W-:Y:S01]  /*05c0*/  IMAD.WIDE R2, R9.reuse, 0x4, R4 ;  /* 0x0000000409027825 */ /* 0x042fe200078e0204 */
[----:B------:R-:W-:Y:S02]  /*05d0*/  IADD3 R9, PT, PT, R9, 0x8, RZ ;  /* 0x0000000809097810 */ /* 0x000fe40007ffe0ff */
[----:B------:R-:W-:Y:S02]  /*05e0*/  ISETP.NE.AND P1, PT, R6, RZ, PT ;  /* 0x000000ff0600720c */ /* 0x000fe40003f25270 */
[----:B------:R1:W-:Y:S04]  /*05f0*/  STG.E desc[UR10][R2.64+-0x10], R13 ;  /* 0xfffff00d02007986 */ /* 0x0003e8000c10190a */
[----:B------:R1:W-:Y:S04]  /*0600*/  STG.E desc[UR10][R2.64+-0xc], R13 ;  /* 0xfffff40d02007986 */ /* 0x0003e8000c10190a */
[----:B------:R1:W-:Y:S04]  /*0610*/  STG.E desc[UR10][R2.64+-0x8], R13 ;  /* 0xfffff80d02007986 */ /* 0x0003e8000c10190a */
[----:B------:R1:W-:Y:S04]  /*0620*/  STG.E desc[UR10][R2.64+-0x4], R13 ;  /* 0xfffffc0d02007986 */ /* 0x0003e8000c10190a */
[----:B------:R1:W-:Y:S04]  /*0630*/  STG.E desc[UR10][R2.64], R13 ;  /* 0x0000000d02007986 */ /* 0x0003e8000c10190a */
[----:B------:R1:W-:Y:S04]  /*0640*/  STG.E desc[UR10][R2.64+0x4], R13 ;  /* 0x0000040d02007986 */ /* 0x0003e8000c10190a */
[----:B------:R1:W-:Y:S04]  /*0650*/  STG.E desc[UR10][R2.64+0x8], R13 ;  /* 0x0000080d02007986 */ /* 0x0003e8000c10190a */
[----:B------:R1:W-:Y:S01]  /*0660*/  STG.E desc[UR10][R2.64+0xc], R13 ;  /* 0x00000c0d02007986 */ /* 0x0003e2000c10190a */
[----:B------:R-:W-:Y:S05]  /*0670*/  @P1 BRA `(.L_x_131) ;  /* 0xfffffffc00cc1947 */ /* 0x000fea000383ffff */
.L_x_130:
[----:B------:R-:W-:Y:S05]  /*0680*/  @!P0 EXIT ;  /* 0x000000000000894d */ /* 0x000fea0003800000 */
[----:B------:R-:W-:Y:S02]  /*0690*/  ISETP.GE.U32.AND P0, PT, R8, 0x4, PT ;  /* 0x000000040800780c */ /* 0x000fe40003f06070 */
[----:B------:R-:W-:-:S04]  /*06a0*/  LOP3.LUT R4, R11, 0x3, RZ, 0xc0, !PT ;  /* 0x000000030b047812 */ /* 0x000fc800078ec0ff */
[----:B------:R-:W-:-:S07]  /*06b0*/  ISETP.NE.AND P1, PT, R4, RZ, PT ;  /* 0x000000ff0400720c */ /* 0x000fce0003f25270 */
[----:B------:R-:W-:Y:S06]  /*06c0*/  @!P0 BRA `(.L_x_132) ;  /* 0x0000000000248947 */ /* 0x000fec0003800000 */
[----:B01----:R-:W0:Y:S01]  /*06d0*/  LDC.64 R2, c[0x0][0x3a0] ;  /* 0x0000e800ff027b82 */ /* 0x003e220000000a00 */
[----:B------:R-:W-:Y:S01]  /*06e0*/  IMAD.IADD R5, R0, 0x1, R7 ;  /* 0x0000000100057824 */ /* 0x000fe200078e0207 */
[----:B------:R-:W-:Y:S01]  /*06f0*/  MOV R9, 0xffffffff ;  /* 0xffffffff00097802 */ /* 0x000fe20000000f00 */
[----:B------:R-:W-:Y:S02]  /*0700*/  VIADD R7, R7, 0x4 ;  /* 0x0000000407077836 */ /* 0x000fe40000000000 */
[----:B0-----:R-:W-:-:S05]  /*0710*/  IMAD.WIDE R2, R5, 0x4, R2 ;  /* 0x0000000405027825 */ /* 0x001fca00078e0202 */
[----:B------:R2:W-:Y:S04]  /*0720*/  STG.E desc[UR10][R2.64], R9 ;  /* 0x0000000902007986 */ /* 0x0005e8000c10190a */
[----:B------:R2:W-:Y:S04]  /*0730*/  STG.E desc[UR10][R2.64+0x4], R9 ;  /* 0x0000040902007986 */ /* 0x0005e8000c10190a */
[----:B------:R2:W-:Y:S04]  /*0740*/  STG.E desc[UR10][R2.64+0x8], R9 ;  /* 0x0000080902007986 */ /* 0x0005e8000c10190a */
[----:B------:R2:W-:Y:S02]  /*0750*/  STG.E desc[UR10][R2.64+0xc], R9 ;  /* 0x00000c0902007986 */ /* 0x0005e4000c10190a */
.L_x_132:
[----:B------:R-:W-:Y:S05]  /*0760*/  @!P1 EXIT ;  /* 0x000000000000994d */ /* 0x000fea0003800000 */
[----:B------:R-:W-:Y:S02]  /*0770*/  ISETP.NE.AND P0, PT, R4, 0x1, PT ;  /* 0x000000010400780c */ /* 0x000fe40003f05270 */
[----:B012---:R-:W-:-:S04]  /*0780*/  LOP3.LUT R2, R11, 0x1, RZ, 0xc0, !PT ;  /* 0x000000010b027812 */ /* 0x007fc800078ec0ff */
[----:B------:R-:W-:-:S07]  /*0790*/  ISETP.NE.U32.AND P1, PT, R2, 0x1, PT ;  /* 0x000000010200780c */ /* 0x000fce0003f25070 */
[----:B------:R-:W-:Y:S06]  /*07a0*/  @!P0 BRA `(.L_x_133) ;  /* 0x00000000001c8947 */ /* 0x000fec0003800000 */
[----:B------:R-:W0:Y:S01]  /*07b0*/  LDC.64 R2, c[0x0][0x3a0] ;  /* 0x0000e800ff027b82 */ /* 0x000e220000000a00 */
[----:B------:R-:W-:Y:S01]  /*07c0*/  IADD3 R5, PT, PT, R0, R7, RZ ;  /* 0x0000000700057210 */ /* 0x000fe20007ffe0ff */
[----:B------:R-:W-:Y:S01]  /*07d0*/  IMAD.MOV.U32 R9, RZ, RZ, -0x1 ;  /* 0xffffffffff097424 */ /* 0x000fe200078e00ff */
[----:B------:R-:W-:-:S03]  /*07e0*/  IADD3 R7, PT, PT, R7, 0x2, RZ ;  /* 0x0000000207077810 */ /* 0x000fc60007ffe0ff */
[----:B0-----:R-:W-:-:S05]  /*07f0*/  IMAD.WIDE R2, R5, 0x4, R2 ;  /* 0x0000000405027825 */ /* 0x001fca00078e0202 */
[----:B------:R0:W-:Y:S04]  /*0800*/  STG.E desc[UR10][R2.64], R9 ;  /* 0x0000000902007986 */ /* 0x0001e8000c10190a */
[----:B------:R0:W-:Y:S02]  /*0810*/  STG.E desc[UR10][R2.64+0x4], R9 ;  /* 0x0000040902007986 */ /* 0x0001e4000c10190a */
.L_x_133:
[----:B------:R-:W-:Y:S05]  /*0820*/  @P1 EXIT ;  /* 0x000000000000194d */ /* 0x000fea0003800000 */
[----:B0-----:R-:W0:Y:S01]  /*0830*/  LDC.64 R2, c[0x0][0x3a0] ;  /* 0x0000e800ff027b82 */ /* 0x001e220000000a00 */
[----:B------:R-:W-:Y:S01]  /*0840*/  IMAD.IADD R7, R0, 0x1, R7 ;  /* 0x0000000100077824 */ /* 0x000fe200078e0207 */
[----:B------:R-:W-:-:S03]  /*0850*/  MOV R5, 0xffffffff ;  /* 0xffffffff00057802 */ /* 0x000fc60000000f00 */
[----:B0-----:R-:W-:-:S05]  /*0860*/  IMAD.WIDE R2, R7, 0x4, R2 ;  /* 0x0000000407027825 */ /* 0x001fca00078e0202 */
[----:B------:R-:W-:Y:S01]  /*0870*/  STG.E desc[UR10][R2.64], R5 ;  /* 0x0000000502007986 */ /* 0x000fe2000c10190a */
[----:B------:R-:W-:Y:S05]  /*0880*/  EXIT ;  /* 0x000000000000794d */ /* 0x000fea0003800000 */
.L_x_134:
        /* <DEDUP_REMOVED lines=15> */
.L_x_143:


//--------------------- .nv.global.init           --------------------------
	.section	.nv.global.init,"aw",@progbits
	.align	4
.nv.global.init:
	.type		__cudart_i2opi_f,@object
	.size		__cudart_i2opi_f,(.L_0 - __cudart_i2opi_f)
__cudart_i2opi_f:
        /*0000*/ 	.byte	0x41, 0x90, 0x43, 0x3c, 0x99, 0x95, 0x62, 0xdb, 0xc0, 0xdd, 0x34, 0xf5, 0xd1, 0x57, 0x27, 0xfc
        /*0010*/ 	.byte	0x29, 0x15, 0x44, 0x4e, 0x6e, 0x83, 0xf9, 0xa2
.L_0:


//--------------------- .nv.shared.reserved.0     --------------------------
	.section	.nv.shared.reserved.0,"aw",@nobits
	.weak		__nv_reservedSMEM_offset_0_alias
	.size		__nv_reservedSMEM_offset_0_alias, 0, 64
	.other		__nv_reservedSMEM_offset_0_alias,@"STO_CUDA_RESERVED_SHARED STV_DEFAULT"
__nv_reservedSMEM_offset_0_alias:
	.zero		0
	.zero		64


//--------------------- .nv.constant0._Z27roi_pooling_grad_gpu_kerneliiiiPKiPKfS2_Pf --------------------------
	.section	.nv.constant0._Z27roi_pooling_grad_gpu_kerneliiiiPKiPKfS2_Pf,"a",@progbits
	.sectionflags	@""
	.align	4
.nv.constant0._Z27roi_pooling_grad_gpu_kerneliiiiPKiPKfS2_Pf:
	.zero		944


//--------------------- .nv.constant0._Z27roi_pooling_fill_gpu_kerneliiiiPKfPiPfS1_S2_ --------------------------
	.section	.nv.constant0._Z27roi_pooling_fill_gpu_kerneliiiiPKfPiPfS1_S2_,"a",@progbits
	.sectionflags	@""
	.align	4
.nv.constant0._Z27roi_pooling_fill_gpu_kerneliiiiPKfPiPfS1_S2_:
	.zero		952


//--------------------- .nv.constant0._Z31roi_pooling_register_gpu_kerneliiiiiPKfS0_PKiPiS3_S3_S3_Pf --------------------------
	.section	.nv.constant0._Z31roi_pooling_register_gpu_kerneliiiiiPKfS0_PKiPiS3_S3_S3_Pf,"a",@progbits
	.sectionflags	@""
	.align	4
.nv.constant0._Z31roi_pooling_register_gpu_kerneliiiiiPKfS0_PKiPiS3_S3_S3_Pf:
	.zero		984


//--------------------- .nv.constant0._Z22output_init_gpu_kerneliiiifPfPi --------------------------
	.section	.nv.constant0._Z22output_init_gpu_kerneliiiifPfPi,"a",@progbits
	.sectionflags	@""
	.align	4
.nv.constant0._Z22output_init_gpu_kerneliiiifPfPi:
	.zero		936


//--------------------- SYMBOLS --------------------------

	.type		.nv.reservedSmem.offset0,@object
	.size		.nv.reservedSmem.offset0,0x4
